	.target	sm_90a

	.elftype	@"ET_EXEC"


//--------------------- .note.nv.tkinfo           --------------------------
	.section	.note.nv.tkinfo,"",@"SHT_NOTE"
	.sectionflags	@"SHF_NOTE_NV_TKINFO"
	.tkinfo
        /*0018*/ 	.word	0x00000002
        /*0030*/ 	.string	""
        /*0030*/ 	.string	"ptxas"
        /*0030*/ 	.string	"Cuda compilation tools, release 13.0, V13.0.88"
        /*0030*/ 	.string	"Build cuda_13.0.r13.0/compiler.36424714_0"
        /*0030*/ 	.string	"-arch sm_90a -m 64 "



//--------------------- .note.nv.cuinfo           --------------------------
	.section	.note.nv.cuinfo,"",@"SHT_NOTE"
	.sectionflags	@"SHF_NOTE_NV_CUINFO"
        /*0018*/ 	.short	0x0002
        /*001a*/ 	.short	0x005a
        /*001c*/ 	.short	0x0082
	.zero		2


//--------------------- .nv.info                  --------------------------
	.section	.nv.info,"",@"SHT_CUDA_INFO"
	.align	4


	//----- nvinfo : EIATTR_REGCOUNT
	.align		4
        /*0000*/ 	.byte	0x04, 0x2f
        /*0002*/ 	.short	(.L_12 - .L_11)
	.align		4
.L_11:
        /*0004*/ 	.word	index@(_ZN7cutlass13device_kernelINS_4gemm6kernel13GemmUniversalIN4cute5tupleIJiiiiEEENS1_10collective13CollectiveMmaINS1_37MainloopSm90TmaGmmaWarpSpecializedFP8ILi18ENS5_IJNS4_1CILi1EEESB_SB_EEENS1_35KernelTmaWarpSpecializedCooperativeEEENS5_IJNSA_ILi128EEENSA_ILi64EEESG_EEENS_12float_e4m3_tENS5_IJlSB_lEEESI_SJ_NS4_8TiledMMAINS4_8MMA_AtomIJNS4_4SM904GMMA30MMA_64x64x32_F32E4M3E4M3_SS_TNILNSN_7ScaleInE1ELSP_1EEEEEENS4_6LayoutINS5_IJNSA_ILi2EEESB_SB_EEENS5_IJSB_NSA_ILi0EEESV_EEEEENS5_IJNS4_10UnderscoreESY_SY_EEEEENS4_13SM90_TMA_LOADENS4_14ComposedLayoutINS4_7SwizzleILi2ELi4ELi3EEENS4_18smem_ptr_flag_bitsILi8EEENSS_INS5_IJNSA_ILi8EEESG_EEENS5_IJSG_SB_EEEEEEEvNS4_8identityES11_S1B_vS1C_EENS_8epilogue10collective6detail29Sm90TmaWarpSpecializedAdapterINS1F_15DefaultEpilogueISI_SJ_SJ_NS1E_6thread17LinearCombinationISI_Li1EffLNS1J_9ScaleType4KindE0ELNS_15FloatRoundStyleE2ESI_EENS1_15EpilogueDefaultEEEEEvvEEEEvNT_6ParamsE)
        /*0008*/ 	.word	0x000000a8


	//----- nvinfo : EIATTR_FRAME_SIZE
	.align		4
.L_12:
        /*000c*/ 	.byte	0x04, 0x11
        /*000e*/ 	.short	(.L_14 - .L_13)
	.align		4
.L_13:
        /*0010*/ 	.word	index@(_ZN7cutlass13device_kernelINS_4gemm6kernel13GemmUniversalIN4cute5tupleIJiiiiEEENS1_10collective13CollectiveMmaINS1_37MainloopSm90TmaGmmaWarpSpecializedFP8ILi18ENS5_IJNS4_1CILi1EEESB_SB_EEENS1_35KernelTmaWarpSpecializedCooperativeEEENS5_IJNSA_ILi128EEENSA_ILi64EEESG_EEENS_12float_e4m3_tENS5_IJlSB_lEEESI_SJ_NS4_8TiledMMAINS4_8MMA_AtomIJNS4_4SM904GMMA30MMA_64x64x32_F32E4M3E4M3_SS_TNILNSN_7ScaleInE1ELSP_1EEEEEENS4_6LayoutINS5_IJNSA_ILi2EEESB_SB_EEENS5_IJSB_NSA_ILi0EEESV_EEEEENS5_IJNS4_10UnderscoreESY_SY_EEEEENS4_13SM90_TMA_LOADENS4_14ComposedLayoutINS4_7SwizzleILi2ELi4ELi3EEENS4_18smem_ptr_flag_bitsILi8EEENSS_INS5_IJNSA_ILi8EEESG_EEENS5_IJSG_SB_EEEEEEEvNS4_8identityES11_S1B_vS1C_EENS_8epilogue10collective6detail29Sm90TmaWarpSpecializedAdapterINS1F_15DefaultEpilogueISI_SJ_SJ_NS1E_6thread17LinearCombinationISI_Li1EffLNS1J_9ScaleType4KindE0ELNS_15FloatRoundStyleE2ESI_EENS1_15EpilogueDefaultEEEEEvvEEEEvNT_6ParamsE)
        /*0014*/ 	.word	0x00000000


	//----- nvinfo : EIATTR_MIN_STACK_SIZE
	.align		4
.L_14:
        /*0018*/ 	.byte	0x04, 0x12
        /*001a*/ 	.short	(.L_16 - .L_15)
	.align		4
.L_15:
        /*001c*/ 	.word	index@(_ZN7cutlass13device_kernelINS_4gemm6kernel13GemmUniversalIN4cute5tupleIJiiiiEEENS1_10collective13CollectiveMmaINS1_37MainloopSm90TmaGmmaWarpSpecializedFP8ILi18ENS5_IJNS4_1CILi1EEESB_SB_EEENS1_35KernelTmaWarpSpecializedCooperativeEEENS5_IJNSA_ILi128EEENSA_ILi64EEESG_EEENS_12float_e4m3_tENS5_IJlSB_lEEESI_SJ_NS4_8TiledMMAINS4_8MMA_AtomIJNS4_4SM904GMMA30MMA_64x64x32_F32E4M3E4M3_SS_TNILNSN_7ScaleInE1ELSP_1EEEEEENS4_6LayoutINS5_IJNSA_ILi2EEESB_SB_EEENS5_IJSB_NSA_ILi0EEESV_EEEEENS5_IJNS4_10UnderscoreESY_SY_EEEEENS4_13SM90_TMA_LOADENS4_14ComposedLayoutINS4_7SwizzleILi2ELi4ELi3EEENS4_18smem_ptr_flag_bitsILi8EEENSS_INS5_IJNSA_ILi8EEESG_EEENS5_IJSG_SB_EEEEEEEvNS4_8identityES11_S1B_vS1C_EENS_8epilogue10collective6detail29Sm90TmaWarpSpecializedAdapterINS1F_15DefaultEpilogueISI_SJ_SJ_NS1E_6thread17LinearCombinationISI_Li1EffLNS1J_9ScaleType4KindE0ELNS_15FloatRoundStyleE2ESI_EENS1_15EpilogueDefaultEEEEEvvEEEEvNT_6ParamsE)
        /*0020*/ 	.word	0x00000000
.L_16:


//--------------------- .nv.compat                --------------------------
	.section	.nv.compat,"",@"SHT_CUDA_COMPAT_INFO"
	.align	4
        /*0000*/ 	.byte	0x02, 0x09, 0x01, 0x00, 0x02, 0x02, 0x04, 0x00, 0x02, 0x05, 0x05, 0x00, 0x03, 0x07, 0x01, 0x01
        /*0010*/ 	.byte	0x02, 0x03, 0x01, 0x00, 0x02, 0x06, 0x01, 0x00, 0x04, 0x0b, 0x08, 0x00, 0x00, 0x00, 0x00, 0x00
        /*0020*/ 	.byte	0x00, 0x00, 0x00, 0x00


//--------------------- .nv.info._ZN7cutlass13device_kernelINS_4gemm6kernel13GemmUniversalIN4cute5tupleIJiiiiEEENS1_10collective13CollectiveMmaINS1_37MainloopSm90TmaGmmaWarpSpecializedFP8ILi18ENS5_IJNS4_1CILi1EEESB_SB_EEENS1_35KernelTmaWarpSpecializedCooperativeEEENS5_IJNSA_ILi128EEENSA_ILi64EEESG_EEENS_12float_e4m3_tENS5_IJlSB_lEEESI_SJ_NS4_8TiledMMAINS4_8MMA_AtomIJNS4_4SM904GMMA30MMA_64x64x32_F32E4M3E4M3_SS_TNILNSN_7ScaleInE1ELSP_1EEEEEENS4_6LayoutINS5_IJNSA_ILi2EEESB_SB_EEENS5_IJSB_NSA_ILi0EEESV_EEEEENS5_IJNS4_10UnderscoreESY_SY_EEEEENS4_13SM90_TMA_LOADENS4_14ComposedLayoutINS4_7SwizzleILi2ELi4ELi3EEENS4_18smem_ptr_flag_bitsILi8EEENSS_INS5_IJNSA_ILi8EEESG_EEENS5_IJSG_SB_EEEEEEEvNS4_8identityES11_S1B_vS1C_EENS_8epilogue10collective6detail29Sm90TmaWarpSpecializedAdapterINS1F_15DefaultEpilogueISI_SJ_SJ_NS1E_6thread17LinearCombinationISI_Li1EffLNS1J_9ScaleType4KindE0ELNS_15FloatRoundStyleE2ESI_EENS1_15EpilogueDefaultEEEEEvvEEEEvNT_6ParamsE --------------------------
	.section	.nv.info._ZN7cutlass13device_kernelINS_4gemm6kernel13GemmUniversalIN4cute5tupleIJiiiiEEENS1_10collective13CollectiveMmaINS1_37MainloopSm90TmaGmmaWarpSpecializedFP8ILi18ENS5_IJNS4_1CILi1EEESB_SB_EEENS1_35KernelTmaWarpSpecializedCooperativeEEENS5_IJNSA_ILi128EEENSA_ILi64EEESG_EEENS_12float_e4m3_tENS5_IJlSB_lEEESI_SJ_NS4_8TiledMMAINS4_8MMA_AtomIJNS4_4SM904GMMA30MMA_64x64x32_F32E4M3E4M3_SS_TNILNSN_7ScaleInE1ELSP_1EEEEEENS4_6LayoutINS5_IJNSA_ILi2EEESB_SB_EEENS5_IJSB_NSA_ILi0EEESV_EEEEENS5_IJNS4_10UnderscoreESY_SY_EEEEENS4_13SM90_TMA_LOADENS4_14ComposedLayoutINS4_7SwizzleILi2ELi4ELi3EEENS4_18smem_ptr_flag_bitsILi8EEENSS_INS5_IJNSA_ILi8EEESG_EEENS5_IJSG_SB_EEEEEEEvNS4_8identityES11_S1B_vS1C_EENS_8epilogue10collective6detail29Sm90TmaWarpSpecializedAdapterINS1F_15DefaultEpilogueISI_SJ_SJ_NS1E_6thread17LinearCombinationISI_Li1EffLNS1J_9ScaleType4KindE0ELNS_15FloatRoundStyleE2ESI_EENS1_15EpilogueDefaultEEEEEvvEEEEvNT_6ParamsE,"",@"SHT_CUDA_INFO"
	.sectionflags	@""
	.align	4


	//----- nvinfo : EIATTR_CUDA_API_VERSION
	.align		4
        /*0000*/ 	.byte	0x04, 0x37
        /*0002*/ 	.short	(.L_18 - .L_17)
.L_17:
        /*0004*/ 	.word	0x00000082


	//----- nvinfo : EIATTR_KPARAM_INFO
	.align		4
.L_18:
        /*0008*/ 	.byte	0x04, 0x17
        /*000a*/ 	.short	(.L_20 - .L_19)
.L_19:
        /*000c*/ 	.word	0x00000000
        /*0010*/ 	.short	0x0000
        /*0012*/ 	.short	0x0070
        /*0014*/ 	.byte	0x00, 0xf0, 0x01, 0x10


	//----- nvinfo : EIATTR_SPARSE_MMA_MASK
	.align		4
.L_20:
        /*0018*/ 	.byte	0x03, 0x50
        /*001a*/ 	.short	0x0000


	//----- nvinfo : EIATTR_MAXREG_COUNT
	.align		4
        /*001c*/ 	.byte	0x03, 0x1b
        /*001e*/ 	.short	0x00a8


	//----- nvinfo : EIATTR_NUM_BARRIERS
	.align		4
        /*0020*/ 	.byte	0x02, 0x4c
        /*0022*/ 	.byte	0x01
	.zero		1


	//----- nvinfo : EIATTR_MERCURY_ISA_VERSION
	.align		4
        /*0024*/ 	.byte	0x03, 0x5f
        /*0026*/ 	.short	0x0101


	//----- nvinfo : EIATTR_INT_WARP_WIDE_INSTR_OFFSETS
	.align		4
        /*0028*/ 	.byte	0x04, 0x31
        /*002a*/ 	.short	(.L_22 - .L_21)


	//   ....[0]....
.L_21:
        /*002c*/ 	.word	0x00000590


	//   ....[1]....
        /*0030*/ 	.word	0x000005a0


	//   ....[2]....
        /*0034*/ 	.word	0x000006b0


	//----- nvinfo : EIATTR_COOP_GROUP_MASK_REGIDS
	.align		4
.L_22:
        /*0038*/ 	.byte	0x04, 0x29
        /*003a*/ 	.short	(.L_24 - .L_23)


	//   ....[0]....
.L_23:
        /*003c*/ 	.word	0xffffffff


	//   ....[1]....
        /*0040*/ 	.word	0xffffffff


	//   ....[2]....
        /*0044*/ 	.word	0xffffffff


	//   ....[3]....
        /*0048*/ 	.word	0xffffffff


	//   ....[4]....
        /*004c*/ 	.word	0xffffffff


	//----- nvinfo : EIATTR_COOP_GROUP_INSTR_OFFSETS
	.align		4
.L_24:
        /*0050*/ 	.byte	0x04, 0x28
        /*0052*/ 	.short	(.L_26 - .L_25)


	//   ....[0]....
.L_25:
        /*0054*/ 	.word	0x00000060


	//   ....[1]....
        /*0058*/ 	.word	0x00000070


	//   ....[2]....
        /*005c*/ 	.word	0x00000130


	//   ....[3]....
        /*0060*/ 	.word	0x000004b0


	//   ....[4]....
        /*0064*/ 	.word	0x000011d0


	//----- nvinfo : EIATTR_REG_RECONFIG
	.align		4
.L_26:
        /*0068*/ 	.byte	0x01, 0x54
	.zero		2


	//----- nvinfo : EIATTR_MBARRIER_INSTR_OFFSETS
	.align		4
        /*006c*/ 	.byte	0x04, 0x39
        /*006e*/ 	.short	(.L_28 - .L_27)


	//   ....[0]....
.L_27:
        /*0070*/ 	.word	0x00000250
        /*0074*/ 	.word	0x000000ff
        /*0078*/ 	.word	0x00000000
        /*007c*/ 	.short	0x0100
        /*007e*/ 	.byte	0x08
	.zero		1


	//   ....[1]....
        /*0080*/ 	.word	0x00000260
        /*0084*/ 	.word	0x000000ff
        /*0088*/ 	.word	0x00000090
        /*008c*/ 	.short	0x0100
        /*008e*/ 	.byte	0x08
	.zero		1


	//   ....[2]....
        /*0090*/ 	.word	0x00000270
        /*0094*/ 	.word	0x000000ff
        /*0098*/ 	.word	0x00000008
        /*009c*/ 	.short	0x0100
        /*009e*/ 	.byte	0x08
	.zero		1


	//   ....[3]....
        /*00a0*/ 	.word	0x00000280
        /*00a4*/ 	.word	0x000000ff
        /*00a8*/ 	.word	0x00000098
        /*00ac*/ 	.short	0x0100
        /*00ae*/ 	.byte	0x08
	.zero		1


	//   ....[4]....
        /*00b0*/ 	.word	0x00000290
        /*00b4*/ 	.word	0x000000ff
        /*00b8*/ 	.word	0x00000010
        /*00bc*/ 	.short	0x0100
        /*00be*/ 	.byte	0x08
	.zero		1


	//   ....[5]....
        /*00c0*/ 	.word	0x000002a0
        /*00c4*/ 	.word	0x000000ff
        /*00c8*/ 	.word	0x000000a0
        /*00cc*/ 	.short	0x0100
        /*00ce*/ 	.byte	0x08
	.zero		1


	//   ....[6]....
        /*00d0*/ 	.word	0x000002b0
        /*00d4*/ 	.word	0x000000ff
        /*00d8*/ 	.word	0x00000018
        /*00dc*/ 	.short	0x0100
        /*00de*/ 	.byte	0x08
	.zero		1


	//   ....[7]....
        /*00e0*/ 	.word	0x000002c0
        /*00e4*/ 	.word	0x000000ff
        /*00e8*/ 	.word	0x000000a8
        /*00ec*/ 	.short	0x0100
        /*00ee*/ 	.byte	0x08
	.zero		1


	//   ....[8]....
        /*00f0*/ 	.word	0x000002d0
        /*00f4*/ 	.word	0x000000ff
        /*00f8*/ 	.word	0x00000020
        /*00fc*/ 	.short	0x0100
        /*00fe*/ 	.byte	0x08
	.zero		1


	//   ....[9]....
        /*0100*/ 	.word	0x000002e0
        /*0104*/ 	.word	0x000000ff
        /*0108*/ 	.word	0x000000b0
        /*010c*/ 	.short	0x0100
        /*010e*/ 	.byte	0x08
	.zero		1


	//   ....[10]....
        /*0110*/ 	.word	0x000002f0
        /*0114*/ 	.word	0x000000ff
        /*0118*/ 	.word	0x00000028
        /*011c*/ 	.short	0x0100
        /*011e*/ 	.byte	0x08
	.zero		1


	//   ....[11]....
        /*0120*/ 	.word	0x00000300
        /*0124*/ 	.word	0x000000ff
        /*0128*/ 	.word	0x000000b8
        /*012c*/ 	.short	0x0100
        /*012e*/ 	.byte	0x08
	.zero		1


	//   ....[12]....
        /*0130*/ 	.word	0x00000310
        /*0134*/ 	.word	0x000000ff
        /*0138*/ 	.word	0x00000030
        /*013c*/ 	.short	0x0100
        /*013e*/ 	.byte	0x08
	.zero		1


	//   ....[13]....
        /*0140*/ 	.word	0x00000320
        /*0144*/ 	.word	0x000000ff
        /*0148*/ 	.word	0x000000c0
        /*014c*/ 	.short	0x0100
        /*014e*/ 	.byte	0x08
	.zero		1


	//   ....[14]....
        /*0150*/ 	.word	0x00000330
        /*0154*/ 	.word	0x000000ff
        /*0158*/ 	.word	0x00000038
        /*015c*/ 	.short	0x0100
        /*015e*/ 	.byte	0x08
	.zero		1


	//   ....[15]....
        /*0160*/ 	.word	0x00000340
        /*0164*/ 	.word	0x000000ff
        /*0168*/ 	.word	0x000000c8
        /*016c*/ 	.short	0x0100
        /*016e*/ 	.byte	0x08
	.zero		1


	//   ....[16]....
        /*0170*/ 	.word	0x00000350
        /*0174*/ 	.word	0x000000ff
        /*0178*/ 	.word	0x00000040
        /*017c*/ 	.short	0x0100
        /*017e*/ 	.byte	0x08
	.zero		1


	//   ....[17]....
        /*0180*/ 	.word	0x00000360
        /*0184*/ 	.word	0x000000ff
        /*0188*/ 	.word	0x000000d0
        /*018c*/ 	.short	0x0100
        /*018e*/ 	.byte	0x08
	.zero		1


	//   ....[18]....
        /*0190*/ 	.word	0x00000370
        /*0194*/ 	.word	0x000000ff
        /*0198*/ 	.word	0x00000048
        /*019c*/ 	.short	0x0100
        /*019e*/ 	.byte	0x08
	.zero		1


	//   ....[19]....
        /*01a0*/ 	.word	0x00000380
        /*01a4*/ 	.word	0x000000ff
        /*01a8*/ 	.word	0x000000d8
        /*01ac*/ 	.short	0x0100
        /*01ae*/ 	.byte	0x08
	.zero		1


	//   ....[20]....
        /*01b0*/ 	.word	0x00000390
        /*01b4*/ 	.word	0x000000ff
        /*01b8*/ 	.word	0x00000050
        /*01bc*/ 	.short	0x0100
        /*01be*/ 	.byte	0x08
	.zero		1


	//   ....[21]....
        /*01c0*/ 	.word	0x000003a0
        /*01c4*/ 	.word	0x000000ff
        /*01c8*/ 	.word	0x000000e0
        /*01cc*/ 	.short	0x0100
        /*01ce*/ 	.byte	0x08
	.zero		1


	//   ....[22]....
        /*01d0*/ 	.word	0x000003b0
        /*01d4*/ 	.word	0x000000ff
        /*01d8*/ 	.word	0x00000058
        /*01dc*/ 	.short	0x0100
        /*01de*/ 	.byte	0x08
	.zero		1


	//   ....[23]....
        /*01e0*/ 	.word	0x000003c0
        /*01e4*/ 	.word	0x000000ff
        /*01e8*/ 	.word	0x000000e8
        /*01ec*/ 	.short	0x0100
        /*01ee*/ 	.byte	0x08
	.zero		1


	//   ....[24]....
        /*01f0*/ 	.word	0x000003d0
        /*01f4*/ 	.word	0x000000ff
        /*01f8*/ 	.word	0x00000060
        /*01fc*/ 	.short	0x0100
        /*01fe*/ 	.byte	0x08
	.zero		1


	//   ....[25]....
        /*0200*/ 	.word	0x000003e0
        /*0204*/ 	.word	0x000000ff
        /*0208*/ 	.word	0x000000f0
        /*020c*/ 	.short	0x0100
        /*020e*/ 	.byte	0x08
	.zero		1


	//   ....[26]....
        /*0210*/ 	.word	0x000003f0
        /*0214*/ 	.word	0x000000ff
        /*0218*/ 	.word	0x00000068
        /*021c*/ 	.short	0x0100
        /*021e*/ 	.byte	0x08
	.zero		1


	//   ....[27]....
        /*0220*/ 	.word	0x00000400
        /*0224*/ 	.word	0x000000ff
        /*0228*/ 	.word	0x000000f8
        /*022c*/ 	.short	0x0100
        /*022e*/ 	.byte	0x08
	.zero		1


	//   ....[28]....
        /*0230*/ 	.word	0x00000410
        /*0234*/ 	.word	0x000000ff
        /*0238*/ 	.word	0x00000070
        /*023c*/ 	.short	0x0100
        /*023e*/ 	.byte	0x08
	.zero		1


	//   ....[29]....
        /*0240*/ 	.word	0x00000420
        /*0244*/ 	.word	0x000000ff
        /*0248*/ 	.word	0x00000100
        /*024c*/ 	.short	0x0100
        /*024e*/ 	.byte	0x08
	.zero		1


	//   ....[30]....
        /*0250*/ 	.word	0x00000430
        /*0254*/ 	.word	0x000000ff
        /*0258*/ 	.word	0x00000078
        /*025c*/ 	.short	0x0100
        /*025e*/ 	.byte	0x08
	.zero		1


	//   ....[31]....
        /*0260*/ 	.word	0x00000440
        /*0264*/ 	.word	0x000000ff
        /*0268*/ 	.word	0x00000108
        /*026c*/ 	.short	0x0100
        /*026e*/ 	.byte	0x08
	.zero		1


	//   ....[32]....
        /*0270*/ 	.word	0x00000450
        /*0274*/ 	.word	0x000000ff
        /*0278*/ 	.word	0x00000080
        /*027c*/ 	.short	0x0100
        /*027e*/ 	.byte	0x08
	.zero		1


	//   ....[33]....
        /*0280*/ 	.word	0x00000460
        /*0284*/ 	.word	0x000000ff
        /*0288*/ 	.word	0x00000110
        /*028c*/ 	.short	0x0100
        /*028e*/ 	.byte	0x08
	.zero		1


	//   ....[34]....
        /*0290*/ 	.word	0x00000470
        /*0294*/ 	.word	0x000000ff
        /*0298*/ 	.word	0x00000088
        /*029c*/ 	.short	0x0100
        /*029e*/ 	.byte	0x08
	.zero		1


	//   ....[35]....
        /*02a0*/ 	.word	0x00000480
        /*02a4*/ 	.word	0x000000ff
        /*02a8*/ 	.word	0x00000118
        /*02ac*/ 	.short	0x0100
        /*02ae*/ 	.byte	0x08
	.zero		1


	//   ....[36]....
        /*02b0*/ 	.word	0x00000720
        /*02b4*/ 	.word	0x000000ff
        /*02b8*/ 	.word	0x00000130
        /*02bc*/ 	.short	0x0100
        /*02be*/ 	.byte	0x06
	.zero		1


	//   ....[37]....
        /*02c0*/ 	.word	0x00000780
        /*02c4*/ 	.word	0x000000ff
        /*02c8*/ 	.word	0x00000138
        /*02cc*/ 	.short	0x0100
        /*02ce*/ 	.byte	0x06
	.zero		1


	//   ....[38]....
        /*02d0*/ 	.word	0x00001500
        /*02d4*/ 	.word	0x000000ff
        /*02d8*/ 	.word	0x00000000
        /*02dc*/ 	.short	0x010a
        /*02de*/ 	.byte	0x06
	.zero		1


	//   ....[39]....
        /*02e0*/ 	.word	0x00001540
        /*02e4*/ 	.word	0x000000ff
        /*02e8*/ 	.word	0x00000000
        /*02ec*/ 	.short	0x010a
        /*02ee*/ 	.byte	0x06
	.zero		1


	//   ....[40]....
        /*02f0*/ 	.word	0x00001b70
        /*02f4*/ 	.word	0x000000ff
        /*02f8*/ 	.word	0x00000000
        /*02fc*/ 	.short	0x010a
        /*02fe*/ 	.byte	0x0c
	.zero		1


	//   ....[41]....
        /*0300*/ 	.word	0x00001bb0
        /*0304*/ 	.word	0x000000ff
        /*0308*/ 	.word	0x00000000
        /*030c*/ 	.short	0x010a
        /*030e*/ 	.byte	0x0c
	.zero		1


	//   ....[42]....
        /*0310*/ 	.word	0x00001fe0
        /*0314*/ 	.word	0x000000ff
        /*0318*/ 	.word	0x00000000
        /*031c*/ 	.short	0x0101
        /*031e*/ 	.byte	0x08
	.zero		1


	//   ....[43]....
        /*0320*/ 	.word	0x00002430
        /*0324*/ 	.word	0x000000ff
        /*0328*/ 	.word	0x00000000
        /*032c*/ 	.short	0x0101
        /*032e*/ 	.byte	0x08
	.zero		1


	//   ....[44]....
        /*0330*/ 	.word	0x00005dd0
        /*0334*/ 	.word	0x00000012
        /*0338*/ 	.word	0x00000090
        /*033c*/ 	.short	0x010a
        /*033e*/ 	.byte	0x3f
	.zero		1


	//   ....[45]....
        /*0340*/ 	.word	0x00006160
        /*0344*/ 	.word	0x00000007
        /*0348*/ 	.word	0x00000138
        /*034c*/ 	.short	0x0101
        /*034e*/ 	.byte	0x3f
	.zero		1


	//   ....[46]....
        /*0350*/ 	.word	0x000068a0
        /*0354*/ 	.word	0x00000005
        /*0358*/ 	.word	0x00000000
        /*035c*/ 	.short	0x010a
        /*035e*/ 	.byte	0x3f
	.zero		1


	//   ....[47]....
        /*0360*/ 	.word	0x00006920
        /*0364*/ 	.word	0x00000007
        /*0368*/ 	.word	0x00000000
        /*036c*/ 	.short	0x010a
        /*036e*/ 	.byte	0x3f
	.zero		1


	//   ....[48]....
        /*0370*/ 	.word	0x000069b0
        /*0374*/ 	.word	0x00000006
        /*0378*/ 	.word	0x00000000
        /*037c*/ 	.short	0x010a
        /*037e*/ 	.byte	0x3f
	.zero		1


	//   ....[49]....
        /*0380*/ 	.word	0x00006a40
        /*0384*/ 	.word	0x00000009
        /*0388*/ 	.word	0x00000000
        /*038c*/ 	.short	0x010a
        /*038e*/ 	.byte	0x3f
	.zero		1


	//   ....[50]....
        /*0390*/ 	.word	0x00006ad0
        /*0394*/ 	.word	0x00000006
        /*0398*/ 	.word	0x00000000
        /*039c*/ 	.short	0x010a
        /*039e*/ 	.byte	0x3f
	.zero		1


	//   ....[51]....
        /*03a0*/ 	.word	0x00006b60
        /*03a4*/ 	.word	0x00000009
        /*03a8*/ 	.word	0x00000000
        /*03ac*/ 	.short	0x010a
        /*03ae*/ 	.byte	0x3f
	.zero		1


	//   ....[52]....
        /*03b0*/ 	.word	0x00006bf0
        /*03b4*/ 	.word	0x00000006
        /*03b8*/ 	.word	0x00000000
        /*03bc*/ 	.short	0x010a
        /*03be*/ 	.byte	0x3f
	.zero		1


	//   ....[53]....
        /*03c0*/ 	.word	0x00006c80
        /*03c4*/ 	.word	0x00000009
        /*03c8*/ 	.word	0x00000000
        /*03cc*/ 	.short	0x010a
        /*03ce*/ 	.byte	0x3f
	.zero		1


	//   ....[54]....
        /*03d0*/ 	.word	0x00006d10
        /*03d4*/ 	.word	0x00000006
        /*03d8*/ 	.word	0x00000000
        /*03dc*/ 	.short	0x010a
        /*03de*/ 	.byte	0x3f
	.zero		1


	//   ....[55]....
        /*03e0*/ 	.word	0x00006da0
        /*03e4*/ 	.word	0x00000009
        /*03e8*/ 	.word	0x00000000
        /*03ec*/ 	.short	0x010a
        /*03ee*/ 	.byte	0x3f
	.zero		1


	//   ....[56]....
        /*03f0*/ 	.word	0x00006e30
        /*03f4*/ 	.word	0x00000006
        /*03f8*/ 	.word	0x00000000
        /*03fc*/ 	.short	0x010a
        /*03fe*/ 	.byte	0x3f
	.zero		1


	//   ....[57]....
        /*0400*/ 	.word	0x00006ec0
        /*0404*/ 	.word	0x00000009
        /*0408*/ 	.word	0x00000000
        /*040c*/ 	.short	0x010a
        /*040e*/ 	.byte	0x3f
	.zero		1


	//   ....[58]....
        /*0410*/ 	.word	0x00006f50
        /*0414*/ 	.word	0x00000006
        /*0418*/ 	.word	0x00000000
        /*041c*/ 	.short	0x010a
        /*041e*/ 	.byte	0x3f
	.zero		1


	//   ....[59]....
        /*0420*/ 	.word	0x00006fe0
        /*0424*/ 	.word	0x00000009
        /*0428*/ 	.word	0x00000000
        /*042c*/ 	.short	0x010a
        /*042e*/ 	.byte	0x3f
	.zero		1


	//   ....[60]....
        /*0430*/ 	.word	0x00007070
        /*0434*/ 	.word	0x00000006
        /*0438*/ 	.word	0x00000000
        /*043c*/ 	.short	0x010a
        /*043e*/ 	.byte	0x3f
	.zero		1


	//   ....[61]....
        /*0440*/ 	.word	0x00007100
        /*0444*/ 	.word	0x00000009
        /*0448*/ 	.word	0x00000000
        /*044c*/ 	.short	0x010a
        /*044e*/ 	.byte	0x3f
	.zero		1


	//   ....[62]....
        /*0450*/ 	.word	0x00007190
        /*0454*/ 	.word	0x00000006
        /*0458*/ 	.word	0x00000000
        /*045c*/ 	.short	0x010a
        /*045e*/ 	.byte	0x3f
	.zero		1


	//   ....[63]....
        /*0460*/ 	.word	0x00007220
        /*0464*/ 	.word	0x00000003
        /*0468*/ 	.word	0x00000000
        /*046c*/ 	.short	0x010a
        /*046e*/ 	.byte	0x3f
	.zero		1


	//   ....[64]....
        /*0470*/ 	.word	0x00007290
        /*0474*/ 	.word	0x00000007
        /*0478*/ 	.word	0x00000000
        /*047c*/ 	.short	0x010a
        /*047e*/ 	.byte	0x3f
	.zero		1


	//   ....[65]....
        /*0480*/ 	.word	0x000072f0
        /*0484*/ 	.word	0x00000008
        /*0488*/ 	.word	0x00000000
        /*048c*/ 	.short	0x010a
        /*048e*/ 	.byte	0x3f
	.zero		1


	//   ....[66]....
        /*0490*/ 	.word	0x000073c0
        /*0494*/ 	.word	0x00000012
        /*0498*/ 	.word	0x00000090
        /*049c*/ 	.short	0x010a
        /*049e*/ 	.byte	0x3f
	.zero		1


	//   ....[67]....
        /*04a0*/ 	.word	0x000074a0
        /*04a4*/ 	.word	0x00000005
        /*04a8*/ 	.word	0x00000000
        /*04ac*/ 	.short	0x010a
        /*04ae*/ 	.byte	0x3f
	.zero		1


	//   ....[68]....
        /*04b0*/ 	.word	0x000074f0
        /*04b4*/ 	.word	0x00000007
        /*04b8*/ 	.word	0x00000000
        /*04bc*/ 	.short	0x010a
        /*04be*/ 	.byte	0x3f
	.zero		1


	//   ....[69]....
        /*04c0*/ 	.word	0x00007540
        /*04c4*/ 	.word	0x00000006
        /*04c8*/ 	.word	0x00000000
        /*04cc*/ 	.short	0x010a
        /*04ce*/ 	.byte	0x3f
	.zero		1


	//   ....[70]....
        /*04d0*/ 	.word	0x00007590
        /*04d4*/ 	.word	0x00000009
        /*04d8*/ 	.word	0x00000000
        /*04dc*/ 	.short	0x010a
        /*04de*/ 	.byte	0x3f
	.zero		1


	//   ....[71]....
        /*04e0*/ 	.word	0x000075e0
        /*04e4*/ 	.word	0x00000006
        /*04e8*/ 	.word	0x00000000
        /*04ec*/ 	.short	0x010a
        /*04ee*/ 	.byte	0x3f
	.zero		1


	//   ....[72]....
        /*04f0*/ 	.word	0x00007630
        /*04f4*/ 	.word	0x00000009
        /*04f8*/ 	.word	0x00000000
        /*04fc*/ 	.short	0x010a
        /*04fe*/ 	.byte	0x3f
	.zero		1


	//   ....[73]....
        /*0500*/ 	.word	0x00007680
        /*0504*/ 	.word	0x00000006
        /*0508*/ 	.word	0x00000000
        /*050c*/ 	.short	0x010a
        /*050e*/ 	.byte	0x3f
	.zero		1


	//   ....[74]....
        /*0510*/ 	.word	0x000076d0
        /*0514*/ 	.word	0x00000009
        /*0518*/ 	.word	0x00000000
        /*051c*/ 	.short	0x010a
        /*051e*/ 	.byte	0x3f
	.zero		1


	//   ....[75]....
        /*0520*/ 	.word	0x00007720
        /*0524*/ 	.word	0x00000006
        /*0528*/ 	.word	0x00000000
        /*052c*/ 	.short	0x010a
        /*052e*/ 	.byte	0x3f
	.zero		1


	//   ....[76]....
        /*0530*/ 	.word	0x00007770
        /*0534*/ 	.word	0x00000009
        /*0538*/ 	.word	0x00000000
        /*053c*/ 	.short	0x010a
        /*053e*/ 	.byte	0x3f
	.zero		1


	//   ....[77]....
        /*0540*/ 	.word	0x000077c0
        /*0544*/ 	.word	0x00000006
        /*0548*/ 	.word	0x00000000
        /*054c*/ 	.short	0x010a
        /*054e*/ 	.byte	0x3f
	.zero		1


	//   ....[78]....
        /*0550*/ 	.word	0x00007810
        /*0554*/ 	.word	0x00000009
        /*0558*/ 	.word	0x00000000
        /*055c*/ 	.short	0x010a
        /*055e*/ 	.byte	0x3f
	.zero		1


	//   ....[79]....
        /*0560*/ 	.word	0x00007860
        /*0564*/ 	.word	0x00000006
        /*0568*/ 	.word	0x00000000
        /*056c*/ 	.short	0x010a
        /*056e*/ 	.byte	0x3f
	.zero		1


	//   ....[80]....
        /*0570*/ 	.word	0x000078b0
        /*0574*/ 	.word	0x00000009
        /*0578*/ 	.word	0x00000000
        /*057c*/ 	.short	0x010a
        /*057e*/ 	.byte	0x3f
	.zero		1


	//   ....[81]....
        /*0580*/ 	.word	0x00007900
        /*0584*/ 	.word	0x00000006
        /*0588*/ 	.word	0x00000000
        /*058c*/ 	.short	0x010a
        /*058e*/ 	.byte	0x3f
	.zero		1


	//   ....[82]....
        /*0590*/ 	.word	0x00007950
        /*0594*/ 	.word	0x00000009
        /*0598*/ 	.word	0x00000000
        /*059c*/ 	.short	0x010a
        /*059e*/ 	.byte	0x3f
	.zero		1


	//   ....[83]....
        /*05a0*/ 	.word	0x000079a0
        /*05a4*/ 	.word	0x00000006
        /*05a8*/ 	.word	0x00000000
        /*05ac*/ 	.short	0x010a
        /*05ae*/ 	.byte	0x3f
	.zero		1


	//----- nvinfo : EIATTR_NUM_MBARRIERS
	.align		4
.L_28:
        /*05b0*/ 	.byte	0x03, 0x38
        /*05b2*/ 	.short	0x0026


	//----- nvinfo : EIATTR_EXIT_INSTR_OFFSETS
	.align		4
        /*05b4*/ 	.byte	0x04, 0x1c
        /*05b6*/ 	.short	(.L_30 - .L_29)


	//   ....[0]....
.L_29:
        /*05b8*/ 	.word	0x000007d0


	//   ....[1]....
        /*05bc*/ 	.word	0x000010a0


	//   ....[2]....
        /*05c0*/ 	.word	0x00005430


	//   ....[3]....
        /*05c4*/ 	.word	0x00005a70


	//   ....[4]....
        /*05c8*/ 	.word	0x00007270


	//----- nvinfo : EIATTR_MAX_THREADS
	.align		4
.L_30:
        /*05cc*/ 	.byte	0x04, 0x05
        /*05ce*/ 	.short	(.L_32 - .L_31)
.L_31:
        /*05d0*/ 	.word	0x00000180
        /*05d4*/ 	.word	0x00000001
        /*05d8*/ 	.word	0x00000001


	//----- nvinfo : EIATTR_CRS_STACK_SIZE
	.align		4
.L_32:
        /*05dc*/ 	.byte	0x04, 0x1e
        /*05de*/ 	.short	(.L_34 - .L_33)
.L_33:
        /*05e0*/ 	.word	0x00000000


	//----- nvinfo : EIATTR_CBANK_PARAM_SIZE
	.align		4
.L_34:
        /*05e4*/ 	.byte	0x03, 0x19
        /*05e6*/ 	.short	0x0470


	//----- nvinfo : EIATTR_PARAM_CBANK
	.align		4
        /*05e8*/ 	.byte	0x04, 0x0a
        /*05ea*/ 	.short	(.L_36 - .L_35)
	.align		4
.L_35:
        /*05ec*/ 	.word	index@(.nv.constant0._ZN7cutlass13device_kernelINS_4gemm6kernel13GemmUniversalIN4cute5tupleIJiiiiEEENS1_10collective13CollectiveMmaINS1_37MainloopSm90TmaGmmaWarpSpecializedFP8ILi18ENS5_IJNS4_1CILi1EEESB_SB_EEENS1_35KernelTmaWarpSpecializedCooperativeEEENS5_IJNSA_ILi128EEENSA_ILi64EEESG_EEENS_12float_e4m3_tENS5_IJlSB_lEEESI_SJ_NS4_8TiledMMAINS4_8MMA_AtomIJNS4_4SM904GMMA30MMA_64x64x32_F32E4M3E4M3_SS_TNILNSN_7ScaleInE1ELSP_1EEEEEENS4_6LayoutINS5_IJNSA_ILi2EEESB_SB_EEENS5_IJSB_NSA_ILi0EEESV_EEEEENS5_IJNS4_10UnderscoreESY_SY_EEEEENS4_13SM90_TMA_LOADENS4_14ComposedLayoutINS4_7SwizzleILi2ELi4ELi3EEENS4_18smem_ptr_flag_bitsILi8EEENSS_INS5_IJNSA_ILi8EEESG_EEENS5_IJSG_SB_EEEEEEEvNS4_8identityES11_S1B_vS1C_EENS_8epilogue10collective6detail29Sm90TmaWarpSpecializedAdapterINS1F_15DefaultEpilogueISI_SJ_SJ_NS1E_6thread17LinearCombinationISI_Li1EffLNS1J_9ScaleType4KindE0ELNS_15FloatRoundStyleE2ESI_EENS1_15EpilogueDefaultEEEEEvvEEEEvNT_6ParamsE)
        /*05f0*/ 	.short	0x0210
        /*05f2*/ 	.short	0x0470


	//----- nvinfo : EIATTR_SW_WAR
	.align		4
.L_36:
        /*05f4*/ 	.byte	0x04, 0x36
        /*05f6*/ 	.short	(.L_38 - .L_37)
.L_37:
        /*05f8*/ 	.word	0x00000008
.L_38:


//--------------------- .nv.callgraph             --------------------------
	.section	.nv.callgraph,"",@"SHT_CUDA_CALLGRAPH"
	.align	4
	.sectionentsize	8
	.align		4
        /*0000*/ 	.word	0x00000000
	.align		4
        /*0004*/ 	.word	0xffffffff
	.align		4
        /*0008*/ 	.word	0x00000000
	.align		4
        /*000c*/ 	.word	0xfffffffe
	.align		4
        /*0010*/ 	.word	0x00000000
	.align		4
        /*0014*/ 	.word	0xfffffffd
	.align		4
        /*0018*/ 	.word	0x00000000
	.align		4
        /*001c*/ 	.word	0xfffffffc


//--------------------- .nv.constant4             --------------------------
	.section	.nv.constant4,"a",@progbits
	.align	8
	.align		8
.nv.constant4:
        /*0000*/ 	.dword	_ZN40_INTERNAL_6fd0e56d_4_k_cu_cf3e9432_124684cuda3std3__45__cpo5beginE
	.align		8
        /*0008*/ 	.dword	_ZN40_INTERNAL_6fd0e56d_4_k_cu_cf3e9432_124684cuda3std3__45__cpo3endE
	.align		8
        /*0010*/ 	.dword	_ZN40_INTERNAL_6fd0e56d_4_k_cu_cf3e9432_124684cuda3std3__45__cpo6cbeginE
	.align		8
        /*0018*/ 	.dword	_ZN40_INTERNAL_6fd0e56d_4_k_cu_cf3e9432_124684cuda3std3__45__cpo4cendE
	.align		8
        /*0020*/ 	.dword	_ZN40_INTERNAL_6fd0e56d_4_k_cu_cf3e9432_124684cuda3std3__442_GLOBAL__N__6fd0e56d_4_k_cu_cf3e9432_124686ignoreE
	.align		8
        /*0028*/ 	.dword	_ZN40_INTERNAL_6fd0e56d_4_k_cu_cf3e9432_124684cuda3std3__419piecewise_constructE
	.align		8
        /*0030*/ 	.dword	_ZN40_INTERNAL_6fd0e56d_4_k_cu_cf3e9432_124684cuda3std3__48in_placeE
	.align		8
        /*0038*/ 	.dword	_ZN40_INTERNAL_6fd0e56d_4_k_cu_cf3e9432_124684cuda3std6ranges3__45__cpo4swapE
	.align		8
        /*0040*/ 	.dword	_ZN40_INTERNAL_6fd0e56d_4_k_cu_cf3e9432_124684cuda3std6ranges3__45__cpo9iter_moveE
	.align		8
        /*0048*/ 	.dword	_ZN40_INTERNAL_6fd0e56d_4_k_cu_cf3e9432_124684cute7productE
	.align		8
        /*0050*/ 	.dword	_ZN40_INTERNAL_6fd0e56d_4_k_cu_cf3e9432_124684cute1_E


//--------------------- .text._ZN7cutlass13device_kernelINS_4gemm6kernel13GemmUniversalIN4cute5tupleIJiiiiEEENS1_10collective13CollectiveMmaINS1_37MainloopSm90TmaGmmaWarpSpecializedFP8ILi18ENS5_IJNS4_1CILi1EEESB_SB_EEENS1_35KernelTmaWarpSpecializedCooperativeEEENS5_IJNSA_ILi128EEENSA_ILi64EEESG_EEENS_12float_e4m3_tENS5_IJlSB_lEEESI_SJ_NS4_8TiledMMAINS4_8MMA_AtomIJNS4_4SM904GMMA30MMA_64x64x32_F32E4M3E4M3_SS_TNILNSN_7ScaleInE1ELSP_1EEEEEENS4_6LayoutINS5_IJNSA_ILi2EEESB_SB_EEENS5_IJSB_NSA_ILi0EEESV_EEEEENS5_IJNS4_10UnderscoreESY_SY_EEEEENS4_13SM90_TMA_LOADENS4_14ComposedLayoutINS4_7SwizzleILi2ELi4ELi3EEENS4_18smem_ptr_flag_bitsILi8EEENSS_INS5_IJNSA_ILi8EEESG_EEENS5_IJSG_SB_EEEEEEEvNS4_8identityES11_S1B_vS1C_EENS_8epilogue10collective6detail29Sm90TmaWarpSpecializedAdapterINS1F_15DefaultEpilogueISI_SJ_SJ_NS1E_6thread17LinearCombinationISI_Li1EffLNS1J_9ScaleType4KindE0ELNS_15FloatRoundStyleE2ESI_EENS1_15EpilogueDefaultEEEEEvvEEEEvNT_6ParamsE --------------------------
	.section	.text._ZN7cutlass13device_kernelINS_4gemm6kernel13GemmUniversalIN4cute5tupleIJiiiiEEENS1_10collective13CollectiveMmaINS1_37MainloopSm90TmaGmmaWarpSpecializedFP8ILi18ENS5_IJNS4_1CILi1EEESB_SB_EEENS1_35KernelTmaWarpSpecializedCooperativeEEENS5_IJNSA_ILi128EEENSA_ILi64EEESG_EEENS_12float_e4m3_tENS5_IJlSB_lEEESI_SJ_NS4_8TiledMMAINS4_8MMA_AtomIJNS4_4SM904GMMA30MMA_64x64x32_F32E4M3E4M3_SS_TNILNSN_7ScaleInE1ELSP_1EEEEEENS4_6LayoutINS5_IJNSA_ILi2EEESB_SB_EEENS5_IJSB_NSA_ILi0EEESV_EEEEENS5_IJNS4_10UnderscoreESY_SY_EEEEENS4_13SM90_TMA_LOADENS4_14ComposedLayoutINS4_7SwizzleILi2ELi4ELi3EEENS4_18smem_ptr_flag_bitsILi8EEENSS_INS5_IJNSA_ILi8EEESG_EEENS5_IJSG_SB_EEEEEEEvNS4_8identityES11_S1B_vS1C_EENS_8epilogue10collective6detail29Sm90TmaWarpSpecializedAdapterINS1F_15DefaultEpilogueISI_SJ_SJ_NS1E_6thread17LinearCombinationISI_Li1EffLNS1J_9ScaleType4KindE0ELNS_15FloatRoundStyleE2ESI_EENS1_15EpilogueDefaultEEEEEvvEEEEvNT_6ParamsE,"ax",@progbits
	.align	128
.text._ZN7cutlass13device_kernelINS_4gemm6kernel13GemmUniversalIN4cute5tupleIJiiiiEEENS1_10collective13CollectiveMmaINS1_37MainloopSm90TmaGmmaWarpSpecializedFP8ILi18ENS5_IJNS4_1CILi1EEESB_SB_EEENS1_35KernelTmaWarpSpecializedCooperativeEEENS5_IJNSA_ILi128EEENSA_ILi64EEESG_EEENS_12float_e4m3_tENS5_IJlSB_lEEESI_SJ_NS4_8TiledMMAINS4_8MMA_AtomIJNS4_4SM904GMMA30MMA_64x64x32_F32E4M3E4M3_SS_TNILNSN_7ScaleInE1ELSP_1EEEEEENS4_6LayoutINS5_IJNSA_ILi2EEESB_SB_EEENS5_IJSB_NSA_ILi0EEESV_EEEEENS5_IJNS4_10UnderscoreESY_SY_EEEEENS4_13SM90_TMA_LOADENS4_14ComposedLayoutINS4_7SwizzleILi2ELi4ELi3EEENS4_18smem_ptr_flag_bitsILi8EEENSS_INS5_IJNSA_ILi8EEESG_EEENS5_IJSG_SB_EEEEEEEvNS4_8identityES11_S1B_vS1C_EENS_8epilogue10collective6detail29Sm90TmaWarpSpecializedAdapterINS1F_15DefaultEpilogueISI_SJ_SJ_NS1E_6thread17LinearCombinationISI_Li1EffLNS1J_9ScaleType4KindE0ELNS_15FloatRoundStyleE2ESI_EENS1_15EpilogueDefaultEEEEEvvEEEEvNT_6ParamsE:
        .type           _ZN7cutlass13device_kernelINS_4gemm6kernel13GemmUniversalIN4cute5tupleIJiiiiEEENS1_10collective13CollectiveMmaINS1_37MainloopSm90TmaGmmaWarpSpecializedFP8ILi18ENS5_IJNS4_1CILi1EEESB_SB_EEENS1_35KernelTmaWarpSpecializedCooperativeEEENS5_IJNSA_ILi128EEENSA_ILi64EEESG_EEENS_12float_e4m3_tENS5_IJlSB_lEEESI_SJ_NS4_8TiledMMAINS4_8MMA_AtomIJNS4_4SM904GMMA30MMA_64x64x32_F32E4M3E4M3_SS_TNILNSN_7ScaleInE1ELSP_1EEEEEENS4_6LayoutINS5_IJNSA_ILi2EEESB_SB_EEENS5_IJSB_NSA_ILi0EEESV_EEEEENS5_IJNS4_10UnderscoreESY_SY_EEEEENS4_13SM90_TMA_LOADENS4_14ComposedLayoutINS4_7SwizzleILi2ELi4ELi3EEENS4_18smem_ptr_flag_bitsILi8EEENSS_INS5_IJNSA_ILi8EEESG_EEENS5_IJSG_SB_EEEEEEEvNS4_8identityES11_S1B_vS1C_EENS_8epilogue10collective6detail29Sm90TmaWarpSpecializedAdapterINS1F_15DefaultEpilogueISI_SJ_SJ_NS1E_6thread17LinearCombinationISI_Li1EffLNS1J_9ScaleType4KindE0ELNS_15FloatRoundStyleE2ESI_EENS1_15EpilogueDefaultEEEEEvvEEEEvNT_6ParamsE,@function
        .size           _ZN7cutlass13device_kernelINS_4gemm6kernel13GemmUniversalIN4cute5tupleIJiiiiEEENS1_10collective13CollectiveMmaINS1_37MainloopSm90TmaGmmaWarpSpecializedFP8ILi18ENS5_IJNS4_1CILi1EEESB_SB_EEENS1_35KernelTmaWarpSpecializedCooperativeEEENS5_IJNSA_ILi128EEENSA_ILi64EEESG_EEENS_12float_e4m3_tENS5_IJlSB_lEEESI_SJ_NS4_8TiledMMAINS4_8MMA_AtomIJNS4_4SM904GMMA30MMA_64x64x32_F32E4M3E4M3_SS_TNILNSN_7ScaleInE1ELSP_1EEEEEENS4_6LayoutINS5_IJNSA_ILi2EEESB_SB_EEENS5_IJSB_NSA_ILi0EEESV_EEEEENS5_IJNS4_10UnderscoreESY_SY_EEEEENS4_13SM90_TMA_LOADENS4_14ComposedLayoutINS4_7SwizzleILi2ELi4ELi3EEENS4_18smem_ptr_flag_bitsILi8EEENSS_INS5_IJNSA_ILi8EEESG_EEENS5_IJSG_SB_EEEEEEEvNS4_8identityES11_S1B_vS1C_EENS_8epilogue10collective6detail29Sm90TmaWarpSpecializedAdapterINS1F_15DefaultEpilogueISI_SJ_SJ_NS1E_6thread17LinearCombinationISI_Li1EffLNS1J_9ScaleType4KindE0ELNS_15FloatRoundStyleE2ESI_EENS1_15EpilogueDefaultEEEEEvvEEEEvNT_6ParamsE,(.L_x_166 - _ZN7cutlass13device_kernelINS_4gemm6kernel13GemmUniversalIN4cute5tupleIJiiiiEEENS1_10collective13CollectiveMmaINS1_37MainloopSm90TmaGmmaWarpSpecializedFP8ILi18ENS5_IJNS4_1CILi1EEESB_SB_EEENS1_35KernelTmaWarpSpecializedCooperativeEEENS5_IJNSA_ILi128EEENSA_ILi64EEESG_EEENS_12float_e4m3_tENS5_IJlSB_lEEESI_SJ_NS4_8TiledMMAINS4_8MMA_AtomIJNS4_4SM904GMMA30MMA_64x64x32_F32E4M3E4M3_SS_TNILNSN_7ScaleInE1ELSP_1EEEEEENS4_6LayoutINS5_IJNSA_ILi2EEESB_SB_EEENS5_IJSB_NSA_ILi0EEESV_EEEEENS5_IJNS4_10UnderscoreESY_SY_EEEEENS4_13SM90_TMA_LOADENS4_14ComposedLayoutINS4_7SwizzleILi2ELi4ELi3EEENS4_18smem_ptr_flag_bitsILi8EEENSS_INS5_IJNSA_ILi8EEESG_EEENS5_IJSG_SB_EEEEEEEvNS4_8identityES11_S1B_vS1C_EENS_8epilogue10collective6detail29Sm90TmaWarpSpecializedAdapterINS1F_15DefaultEpilogueISI_SJ_SJ_NS1E_6thread17LinearCombinationISI_Li1EffLNS1J_9ScaleType4KindE0ELNS_15FloatRoundStyleE2ESI_EENS1_15EpilogueDefaultEEEEEvvEEEEvNT_6ParamsE)
        .other          _ZN7cutlass13device_kernelINS_4gemm6kernel13GemmUniversalIN4cute5tupleIJiiiiEEENS1_10collective13CollectiveMmaINS1_37MainloopSm90TmaGmmaWarpSpecializedFP8ILi18ENS5_IJNS4_1CILi1EEESB_SB_EEENS1_35KernelTmaWarpSpecializedCooperativeEEENS5_IJNSA_ILi128EEENSA_ILi64EEESG_EEENS_12float_e4m3_tENS5_IJlSB_lEEESI_SJ_NS4_8TiledMMAINS4_8MMA_AtomIJNS4_4SM904GMMA30MMA_64x64x32_F32E4M3E4M3_SS_TNILNSN_7ScaleInE1ELSP_1EEEEEENS4_6LayoutINS5_IJNSA_ILi2EEESB_SB_EEENS5_IJSB_NSA_ILi0EEESV_EEEEENS5_IJNS4_10UnderscoreESY_SY_EEEEENS4_13SM90_TMA_LOADENS4_14ComposedLayoutINS4_7SwizzleILi2ELi4ELi3EEENS4_18smem_ptr_flag_bitsILi8EEENSS_INS5_IJNSA_ILi8EEESG_EEENS5_IJSG_SB_EEEEEEEvNS4_8identityES11_S1B_vS1C_EENS_8epilogue10collective6detail29Sm90TmaWarpSpecializedAdapterINS1F_15DefaultEpilogueISI_SJ_SJ_NS1E_6thread17LinearCombinationISI_Li1EffLNS1J_9ScaleType4KindE0ELNS_15FloatRoundStyleE2ESI_EENS1_15EpilogueDefaultEEEEEvvEEEEvNT_6ParamsE,@"STO_CUDA_ENTRY STV_DEFAULT"
_ZN7cutlass13device_kernelINS_4gemm6kernel13GemmUniversalIN4cute5tupleIJiiiiEEENS1_10collective13CollectiveMmaINS1_37MainloopSm90TmaGmmaWarpSpecializedFP8ILi18ENS5_IJNS4_1CILi1EEESB_SB_EEENS1_35KernelTmaWarpSpecializedCooperativeEEENS5_IJNSA_ILi128EEENSA_ILi64EEESG_EEENS_12float_e4m3_tENS5_IJlSB_lEEESI_SJ_NS4_8TiledMMAINS4_8MMA_AtomIJNS4_4SM904GMMA30MMA_64x64x32_F32E4M3E4M3_SS_TNILNSN_7ScaleInE1ELSP_1EEEEEENS4_6LayoutINS5_IJNSA_ILi2EEESB_SB_EEENS5_IJSB_NSA_ILi0EEESV_EEEEENS5_IJNS4_10UnderscoreESY_SY_EEEEENS4_13SM90_TMA_LOADENS4_14ComposedLayoutINS4_7SwizzleILi2ELi4ELi3EEENS4_18smem_ptr_flag_bitsILi8EEENSS_INS5_IJNSA_ILi8EEESG_EEENS5_IJSG_SB_EEEEEEEvNS4_8identityES11_S1B_vS1C_EENS_8epilogue10collective6detail29Sm90TmaWarpSpecializedAdapterINS1F_15DefaultEpilogueISI_SJ_SJ_NS1E_6thread17LinearCombinationISI_Li1EffLNS1J_9ScaleType4KindE0ELNS_15FloatRoundStyleE2ESI_EENS1_15EpilogueDefaultEEEEEvvEEEEvNT_6ParamsE:
[----:B------:R-:W-:Y:S01]  /*0000*/  LDC R1, c[0x0][0x28] ;  /* 0x00000a00ff017b82 */ /* 0x000fe20000000800 */
[----:B------:R-:W0:Y:S01]  /*0010*/  S2R R2, SR_TID.X ;  /* 0x0000000000027919 */ /* 0x000e220000002100 */
[----:B------:R-:W-:Y:S01]  /*0020*/  ELECT P0, URZ, PT ;  /* 0x00000000003f782f */ /* 0x000fe20003800000 */
[----:B------:R-:W-:Y:S01]  /*0030*/  BSSY B0, `(.L_x_0) ;  /* 0x000000f000007945 */ /* 0x000fe20003800000 */
[--C-:B0-----:R-:W-:Y:S02]  /*0040*/  SHF.R.U32.HI R0, RZ, 0x5, R2.reuse ;  /* 0x00000005ff007819 */ /* 0x101fe40000011602 */
[----:B------:R-:W-:-:S03]  /*0050*/  SHF.R.U32.HI R4, RZ, 0x7, R2 ;  /* 0x00000007ff047819 */ /* 0x000fc60000011602 */
[----:B------:R-:W0:Y:S04]  /*0060*/  SHFL.IDX PT, R3, R0, RZ, 0x1f ;  /* 0x00001fff00037589 */ /* 0x000e2800000e0000 */
[----:B------:R1:W2:Y:S01]  /*0070*/  SHFL.IDX PT, R7, R4, RZ, 0x1f ;  /* 0x00001fff04077589 */ /* 0x0002a200000e0000 */
[----:B0-----:R-:W-:-:S13]  /*0080*/  ISETP.NE.OR P0, PT, R3, RZ, !P0 ;  /* 0x000000ff0300720c */ /* 0x001fda0004705670 */
[----:B-12---:R-:W-:Y:S05]  /*0090*/  @P0 BRA `(.L_x_1) ;  /* 0x0000000000200947 */ /* 0x006fea0003800000 */
[----:B------:R-:W-:Y:S02]  /*00a0*/  ULDC.64 UR4, c[0x0][0x198] ;  /* 0x0000660000047ab9 */ /* 0x000fe40000000a00 */
[----:B------:R-:W-:Y:S02]  /*00b0*/  UIADD3 UR6, UP0, UR4, 0xf0, URZ ;  /* 0x000000f004067890 */ /* 0x000fe4000ff1e03f */
[----:B------:R-:W-:Y:S02]  /*00c0*/  UIADD3 UR4, UP1, UR4, 0x1f0, URZ ;  /* 0x000001f004047890 */ /* 0x000fe4000ff3e03f */
[----:B------:R-:W-:Y:S02]  /*00d0*/  UIADD3.X UR7, URZ, UR5, URZ, UP0, !UPT ;  /* 0x000000053f077290 */ /* 0x000fe400087fe43f */
[----:B------:R-:W-:-:S07]  /*00e0*/  UIADD3.X UR5, URZ, UR5, URZ, UP1, !UPT ;  /* 0x000000053f057290 */ /* 0x000fce0008ffe43f */
[----:B------:R0:W-:Y:S02]  /*00f0*/  UTMACCTL.PF [UR6] ;  /* 0x00000000060079b9 */ /* 0x0001e40008040000 */
[----:B------:R0:W-:Y:S02]  /*0100*/  UTMACCTL.PF [UR4] ;  /* 0x00000000040079b9 */ /* 0x0001e40008040000 */
[----:B0-----:R-:W-:Y:S01]  /*0110*/  NOP ;  /* 0x0000000000007918 */ /* 0x001fe20000000000 */
.L_x_1:
[----:B------:R-:W-:Y:S05]  /*0120*/  BSYNC B0 ;  /* 0x0000000000007941 */ /* 0x000fea0003800000 */
.L_x_0:
[----:B------:R-:W0:Y:S02]  /*0130*/  SHFL.IDX PT, R4, R0, RZ, 0x1f ;  /* 0x00001fff00047589 */ /* 0x000e2400000e0000 */
[----:B0-----:R-:W-:-:S13]  /*0140*/  ISETP.NE.AND P0, PT, R4, RZ, PT ;  /* 0x000000ff0400720c */ /* 0x001fda0003f05270 */
[----:B------:R-:W-:Y:S05]  /*0150*/  @P0 BRA `(.L_x_2) ;  /* 0x0000000000d40947 */ /* 0x000fea0003800000 */
[----:B------:R-:W-:Y:S01]  /*0160*/  ELECT P0, URZ, PT ;  /* 0x00000000003f782f */ /* 0x000fe20003800000 */
[----:B------:R-:W-:-:S12]  /*0170*/  BSSY B0, `(.L_x_2) ;  /* 0x0000033000007945 */ /* 0x000fd80003800000 */
[----:B------:R-:W-:Y:S05]  /*0180*/  @!P0 BRA `(.L_x_3) ;  /* 0x0000000000c48947 */ /* 0x000fea0003800000 */
[----:B------:R-:W0:Y:S01]  /*0190*/  S2UR UR8, SR_CgaCtaId ;  /* 0x00000000000879c3 */ /* 0x000e220000008800 */
[----:B------:R-:W-:Y:S01]  /*01a0*/  UMOV UR4, 0x400 ;  /* 0x0000040000047882 */ /* 0x000fe20000000000 */
[----:B------:R-:W-:Y:S01]  /*01b0*/  UMOV UR5, 0x1 ;  /* 0x0000000100057882 */ /* 0x000fe20000000000 */
[----:B------:R-:W-:Y:S02]  /*01c0*/  UMOV UR6, 0x100 ;  /* 0x0000010000067882 */ /* 0x000fe40000000000 */
[----:B------:R-:W-:-:S04]  /*01d0*/  UIADD3 UR6, -UR6, 0x100000, URZ ;  /* 0x0010000006067890 */ /* 0x000fc8000fffe13f */
[----:B------:R-:W-:Y:S02]  /*01e0*/  USHF.L.U32 UR7, UR6, 0xb, URZ ;  /* 0x0000000b06077899 */ /* 0x000fe4000800063f */
[----:B------:R-:W-:Y:S02]  /*01f0*/  USHF.L.U32 UR6, UR6, 0x1, URZ ;  /* 0x0000000106067899 */ /* 0x000fe4000800063f */
[----:B0-----:R-:W-:Y:S02]  /*0200*/  ULEA UR8, UR8, UR4, 0x18 ;  /* 0x0000000408087291 */ /* 0x001fe4000f8ec03f */
[----:B------:R-:W-:-:S04]  /*0210*/  UIADD3 UR4, -UR5, 0x100000, URZ ;  /* 0x0010000005047890 */ /* 0x000fc8000fffe13f */
[----:B------:R-:W-:Y:S02]  /*0220*/  USHF.L.U32 UR5, UR4, 0xb, URZ ;  /* 0x0000000b04057899 */ /* 0x000fe4000800063f */
[----:B------:R-:W-:Y:S01]  /*0230*/  USHF.L.U32 UR4, UR4, 0x1, URZ ;  /* 0x0000000104047899 */ /* 0x000fe2000800063f */
[----:B------:R-:W0:Y:S11]  /*0240*/  FENCE.VIEW.ASYNC.S ;  /* 0x00000000000073c6 */ /* 0x000e360000000000 */
[----:B0-----:R0:W1:Y:S01]  /*0250*/  SYNCS.EXCH.64 URZ, [UR8], UR4 ;  /* 0x00000004083f75b2 */ /* 0x0010620008000100 */
[----:B------:R0:W2:Y:S01]  /*0260*/  SYNCS.EXCH.64 URZ, [UR8+0x90], UR6 ;  /* 0x00009006083f75b2 */ /* 0x0000a20008000100 */
[----:B------:R0:W3:Y:S01]  /*0270*/  SYNCS.EXCH.64 URZ, [UR8+0x8], UR4 ;  /* 0x00000804083f75b2 */ /* 0x0000e20008000100 */
[----:B------:R0:W4:Y:S01]  /*0280*/  SYNCS.EXCH.64 URZ, [UR8+0x98], UR6 ;  /* 0x00009806083f75b2 */ /* 0x0001220008000100 */
[----:B------:R0:W0:Y:S01]  /*0290*/  SYNCS.EXCH.64 URZ, [UR8+0x10], UR4 ;  /* 0x00001004083f75b2 */ /* 0x0000220008000100 */
        /* <DEDUP_REMOVED lines=31> */
[----:B-1234-:R-:W-:Y:S01]  /*0490*/  NOP ;  /* 0x0000000000007918 */ /* 0x01efe20000000000 */
.L_x_3:
[----:B0-----:R-:W-:Y:S05]  /*04a0*/  BSYNC B0 ;  /* 0x0000000000007941 */ /* 0x001fea0003800000 */
.L_x_2:
[----:B------:R-:W0:Y:S01]  /*04b0*/  SHFL.IDX PT, R0, R0, RZ, 0x1f ;  /* 0x00001fff00007589 */ /* 0x000e2200000e0000 */
[----:B------:R-:W1:Y:S01]  /*04c0*/  LDC R4, c[0x0][0x65c] ;  /* 0x00019700ff047b82 */ /* 0x000e620000000800 */
[----:B------:R-:W-:Y:S02]  /*04d0*/  ELECT P0, URZ, PT ;  /* 0x00000000003f782f */ /* 0x000fe40003800000 */
[----:B------:R-:W-:Y:S01]  /*04e0*/  ISETP.NE.AND P2, PT, R7, RZ, PT ;  /* 0x000000ff0700720c */ /* 0x000fe20003f45270 */
[----:B------:R-:W2:Y:S01]  /*04f0*/  S2R R8, SR_CTAID.Y ;  /* 0x0000000000087919 */ /* 0x000ea20000002600 */
[----:B------:R-:W-:Y:S01]  /*0500*/  UMOV UR4, 0x20 ;  /* 0x0000002000047882 */ /* 0x000fe20000000000 */
[----:B------:R-:W-:Y:S01]  /*0510*/  NOP ;  /* 0x0000000000007918 */ /* 0x000fe20000000000 */
[----:B------:R-:W-:Y:S01]  /*0520*/  NOP ;  /* 0x0000000000007918 */ /* 0x000fe20000000000 */
[----:B------:R-:W3:Y:S01]  /*0530*/  S2R R6, SR_CTAID.X ;  /* 0x0000000000067919 */ /* 0x000ee20000002500 */
[----:B0-----:R-:W-:-:S02]  /*0540*/  ISETP.NE.OR P0, PT, R0, RZ, !P0 ;  /* 0x000000ff0000720c */ /* 0x001fc40004705670 */
[----:B-1----:R-:W-:Y:S02]  /*0550*/  ISETP.NE.AND P4, PT, R4, 0x1, PT ;  /* 0x000000010400780c */ /* 0x002fe40003f85270 */
[----:B------:R-:W-:-:S04]  /*0560*/  SHF.R.S32.HI R4, RZ, 0x1f, R3 ;  /* 0x0000001fff047819 */ /* 0x000fc80000011403 */
[----:B------:R-:W-:-:S04]  /*0570*/  LEA.HI R4, R4, R3, RZ, 0x2 ;  /* 0x0000000304047211 */ /* 0x000fc800078f10ff */
[----:B------:R-:W-:Y:S01]  /*0580*/  LOP3.LUT R4, R4, 0xfffffffc, RZ, 0xc0, !PT ;  /* 0xfffffffc04047812 */ /* 0x000fe200078ec0ff */
[----:B------:R-:W-:Y:S01]  /*0590*/  VOTEU.ALL UP0, P0 ;  /* 0x00000000003f7886 */ /* 0x000fe20000000000 */
[----:B------:R-:W-:Y:S01]  /*05a0*/  VOTEU.ALL UP1, P0 ;  /* 0x00000000003f7886 */ /* 0x000fe20000020000 */
[----:B------:R-:W3:Y:S01]  /*05b0*/  @P4 LDC R9, c[0x0][0x10] ;  /* 0x00000400ff094b82 */ /* 0x000ee20000000800 */
[----:B------:R-:W-:Y:S02]  /*05c0*/  @P4 IMAD.MOV.U32 R5, RZ, RZ, RZ ;  /* 0x000000ffff054224 */ /* 0x000fe400078e00ff */
[----:B------:R-:W-:Y:S01]  /*05d0*/  IMAD.IADD R3, R3, 0x1, -R4 ;  /* 0x0000000103037824 */ /* 0x000fe200078e0a04 */
[----:B------:R-:W-:Y:S01]  /*05e0*/  @!UP0 UMOV UR6, 0x400 ;  /* 0x0000040000068882 */ /* 0x000fe20000000000 */
[----:B------:R-:W-:-:S04]  /*05f0*/  @!UP0 UIADD3 UR4, -UR4, 0x100000, URZ ;  /* 0x0010000004048890 */ /* 0x000fc8000fffe13f */
[----:B------:R-:W-:Y:S02]  /*0600*/  @!UP0 USHF.L.U32 UR5, UR4, 0xb, URZ ;  /* 0x0000000b04058899 */ /* 0x000fe4000800063f */
[----:B------:R-:W-:Y:S01]  /*0610*/  @!UP0 USHF.L.U32 UR4, UR4, 0x1, URZ ;  /* 0x0000000104048899 */ /* 0x000fe2000800063f */
[----:B--2---:R-:W-:Y:S01]  /*0620*/  @P4 IMAD.MOV.U32 R4, RZ, RZ, R8 ;  /* 0x000000ffff044224 */ /* 0x004fe200078e0008 */
[----:B------:R-:W0:Y:S01]  /*0630*/  @!UP0 S2UR UR7, SR_CgaCtaId ;  /* 0x00000000000789c3 */ /* 0x000e220000008800 */
[----:B------:R-:W-:-:S07]  /*0640*/  @P4 IMAD.MOV.U32 R13, RZ, RZ, RZ ;  /* 0x000000ffff0d4224 */ /* 0x000fce00078e00ff */
[----:B------:R-:W1:Y:S01]  /*0650*/  @!P4 LDC R11, c[0x0][0xc] ;  /* 0x00000300ff0bcb82 */ /* 0x000e620000000800 */
[----:B---3--:R-:W-:-:S04]  /*0660*/  @P4 IMAD.WIDE.U32 R4, R6, R9, R4 ;  /* 0x0000000906044225 */ /* 0x008fc800078e0004 */
[----:B------:R-:W-:Y:S02]  /*0670*/  VIADD R9, R7, 0xffffffff ;  /* 0xffffffff07097836 */ /* 0x000fe40000000000 */
[----:B------:R-:W-:Y:S01]  /*0680*/  @P4 IMAD.MOV.U32 R0, RZ, RZ, R4 ;  /* 0x000000ffff004224 */ /* 0x000fe200078e0004 */
[----:B0-----:R-:W-:Y:S02]  /*0690*/  @!UP0 ULEA UR6, UR7, UR6, 0x18 ;  /* 0x0000000607068291 */ /* 0x001fe4000f8ec03f */
[----:B------:R-:W-:Y:S01]  /*06a0*/  ISETP.GE.U32.AND P1, PT, R9, 0x2, PT ;  /* 0x000000020900780c */ /* 0x000fe20003f26070 */
[----:B------:R-:W-:Y:S01]  /*06b0*/  VOTEU.ALL UP0, P0 ;  /* 0x00000000003f7886 */ /* 0x000fe20000000000 */
[----:B------:R-:W-:Y:S01]  /*06c0*/  ISETP.NE.AND P0, PT, R3, 0x3, PT ;  /* 0x000000030300780c */ /* 0x000fe20003f05270 */
[----:B------:R-:W-:-:S03]  /*06d0*/  @P4 IMAD.IADD R5, R5, 0x1, R13 ;  /* 0x0000000105054824 */ /* 0x000fc600078e020d */
[----:B------:R-:W-:-:S04]  /*06e0*/  ISETP.EQ.OR P0, PT, R3, RZ, !P0 ;  /* 0x000000ff0300720c */ /* 0x000fc80004702670 */
[----:B------:R-:W-:Y:S01]  /*06f0*/  ISETP.EQ.AND P0, PT, R7, RZ, P0 ;  /* 0x000000ff0700720c */ /* 0x000fe20000702270 */
[----:B------:R-:W-:Y:S01]  /*0700*/  IMAD.MOV.U32 R7, RZ, RZ, RZ ;  /* 0x000000ffff077224 */ /* 0x000fe200078e00ff */
[----:B------:R-:W0:Y:S02]  /*0710*/  FENCE.VIEW.ASYNC.S ;  /* 0x00000000000073c6 */ /* 0x000e240000000000 */
[----:B0-----:R0:W2:Y:S01]  /*0720*/  @!UP0 SYNCS.EXCH.64 URZ, [UR6+0x130], UR4 ;  /* 0x00013004063f85b2 */ /* 0x0010a20008000100 */
[----:B------:R-:W-:Y:S01]  /*0730*/  SEL R4, RZ, 0x1, !P0 ;  /* 0x00000001ff047807 */ /* 0x000fe20004000000 */
[----:B-1----:R-:W-:-:S03]  /*0740*/  @!P4 IMAD.WIDE.U32 R10, R11, R8, R6 ;  /* 0x000000080b0ac225 */ /* 0x002fc600078e0006 */
[----:B------:R-:W-:Y:S01]  /*0750*/  SEL R4, R4, 0x2, P1 ;  /* 0x0000000204047807 */ /* 0x000fe20000800000 */
[----:B------:R-:W-:Y:S02]  /*0760*/  @!P4 IMAD.MOV.U32 R0, RZ, RZ, R10 ;  /* 0x000000ffff00c224 */ /* 0x000fe400078e000a */
[----:B------:R-:W-:Y:S01]  /*0770*/  @!P4 IMAD.MOV.U32 R5, RZ, RZ, R11 ;  /* 0x000000ffff05c224 */ /* 0x000fe200078e000b */
[----:B------:R0:W2:Y:S01]  /*0780*/  @!UP1 SYNCS.EXCH.64 URZ, [UR6+0x138], UR4 ;  /* 0x00013804063f95b2 */ /* 0x0000a20008000100 */
[----:B------:R-:W-:Y:S01]  /*0790*/  NOP ;  /* 0x0000000000007918 */ /* 0x000fe20000000000 */
[----:B--2---:R-:W-:Y:S06]  /*07a0*/  BAR.SYNC.DEFER_BLOCKING 0x0 ;  /* 0x0000000000007b1d */ /* 0x004fec0000010000 */
[----:B------:R-:W-:Y:S05]  /*07b0*/  @!P2 BRA `(.L_x_4) ;  /* 0x0000004c0020a947 */ /* 0x000fea0003800000 */
[----:B------:R-:W-:-:S13]  /*07c0*/  ISETP.GT.U32.AND P0, PT, R9, 0x1, PT ;  /* 0x000000010900780c */ /* 0x000fda0003f04070 */
[----:B0-----:R-:W-:Y:S05]  /*07d0*/  @P0 EXIT ;  /* 0x000000000000094d */ /* 0x001fea0003800000 */
[----:B------:R-:W-:Y:S01]  /*07e0*/  ULDC.64 UR4, c[0x0][0x650] ;  /* 0x0001940000047ab9 */ /* 0x000fe20000000a00 */
[----:B------:R-:W-:Y:S01]  /*07f0*/  PRMT R9, RZ, 0x7610, R9 ;  /* 0x00007610ff097816 */ /* 0x000fe20000000009 */
[----:B------:R-:W-:Y:S01]  /*0800*/  IMAD.MOV.U32 R16, RZ, RZ, -0x1 ;  /* 0xffffffffff107424 */ /* 0x000fe200078e00ff */
[----:B------:R-:W-:Y:S01]  /*0810*/  ISETP.GE.U32.AND P0, PT, R0, UR4, PT ;  /* 0x0000000400007c0c */ /* 0x000fe2000bf06070 */
[----:B------:R-:W-:Y:S02]  /*0820*/  IMAD.MOV.U32 R12, RZ, RZ, -0x1 ;  /* 0xffffffffff0c7424 */ /* 0x000fe400078e00ff */
[----:B------:R-:W-:Y:S01]  /*0830*/  IMAD.MOV.U32 R69, RZ, RZ, -0x1 ;  /* 0xffffffffff457424 */ /* 0x000fe200078e00ff */
[----:B------:R-:W-:-:S13]  /*0840*/  ISETP.GE.U32.AND.EX P0, PT, R5, UR5, PT, P0 ;  /* 0x0000000505007c0c */ /* 0x000fda000bf06100 */
[----:B------:R-:W-:Y:S05]  /*0850*/  @P0 BRA `(.L_x_5) ;  /* 0x0000000400600947 */ /* 0x000fea0003800000 */
[----:B------:R-:W0:Y:S01]  /*0860*/  LDC.64 R16, c[0x0][0x628] ;  /* 0x00018a00ff107b82 */ /* 0x000e220000000a00 */
[----:B------:R-:W-:Y:S02]  /*0870*/  IMAD.MOV.U32 R10, RZ, RZ, R0 ;  /* 0x000000ffff0a7224 */ /* 0x000fe400078e0000 */
[----:B------:R-:W-:-:S05]  /*0880*/  IMAD.MOV.U32 R11, RZ, RZ, R5 ;  /* 0x000000ffff0b7224 */ /* 0x000fca00078e0005 */
[----:B------:R-:W1:Y:S08]  /*0890*/  LDC R18, c[0x0][0x630] ;  /* 0x00018c00ff127b82 */ /* 0x000e700000000800 */
[----:B------:R-:W2:Y:S01]  /*08a0*/  LDC.64 R20, c[0x0][0x620] ;  /* 0x00018800ff147b82 */ /* 0x000ea20000000a00 */
[----:B0-----:R-:W-:-:S04]  /*08b0*/  ISETP.NE.U32.AND P0, PT, R16, RZ, PT ;  /* 0x000000ff1000720c */ /* 0x001fc80003f05070 */
[----:B------:R-:W-:-:S13]  /*08c0*/  ISETP.NE.AND.EX P0, PT, R17, RZ, PT, P0 ;  /* 0x000000ff1100720c */ /* 0x000fda0003f05300 */
[----:B-12---:R-:W-:Y:S05]  /*08d0*/  @!P0 BRA `(.L_x_6) ;  /* 0x0000000000288947 */ /* 0x006fea0003800000 */
[----:B------:R-:W0:Y:S02]  /*08e0*/  LDC R3, c[0x0][0x634] ;  /* 0x00018d00ff037b82 */ /* 0x000e240000000800 */
[----:B0-----:R-:W-:-:S05]  /*08f0*/  IADD3 R3, P0, R0, R3, RZ ;  /* 0x0000000300037210 */ /* 0x001fca0007f1e0ff */
[----:B------:R-:W-:-:S04]  /*0900*/  IMAD.X R9, RZ, RZ, R5, P0 ;  /* 0x000000ffff097224 */ /* 0x000fc800000e0605 */
[----:B------:R-:W-:-:S04]  /*0910*/  IMAD.WIDE.U32 R10, R9, R16, RZ ;  /* 0x00000010090a7225 */ /* 0x000fc800078e00ff */
[----:B------:R-:W-:-:S04]  /*0920*/  IMAD.WIDE.U32 R12, P0, R3, R17, R10 ;  /* 0x00000011030c7225 */ /* 0x000fc8000780000a */
[----:B------:R-:W-:-:S04]  /*0930*/  IMAD.WIDE.U32 R10, R3, R16, RZ ;  /* 0x00000010030a7225 */ /* 0x000fc800078e00ff */
[----:B------:R-:W-:Y:S01]  /*0940*/  IMAD.X R15, RZ, RZ, RZ, P0 ;  /* 0x000000ffff0f7224 */ /* 0x000fe200000e06ff */
[----:B------:R-:W-:Y:S01]  /*0950*/  IADD3 RZ, P0, R11, R12, RZ ;  /* 0x0000000c0bff7210 */ /* 0x000fe20007f1e0ff */
[----:B------:R-:W-:-:S04]  /*0960*/  IMAD.MOV.U32 R14, RZ, RZ, R13 ;  /* 0x000000ffff0e7224 */ /* 0x000fc800078e000d */
[----:B------:R-:W-:-:S08]  /*0970*/  IMAD.WIDE.U32.X R10, R9, R17, R14, P0 ;  /* 0x00000011090a7225 */ /* 0x000fd000000e040e */
.L_x_6:
[-CC-:B------:R-:W-:Y:S01]  /*0980*/  SHF.R.U64 R69, R10, R18.reuse, R11.reuse ;  /* 0x000000120a457219 */ /* 0x180fe2000000120b */
[----:B------:R-:W0:Y:S01]  /*0990*/  LDC.64 R22, c[0x0][0x640] ;  /* 0x00019000ff167b82 */ /* 0x000e220000000a00 */
[----:B------:R-:W-:Y:S01]  /*09a0*/  SHF.R.U32.HI R7, RZ, R18, R11 ;  /* 0x00000012ff077219 */ /* 0x000fe2000001160b */
[----:B------:R-:W-:Y:S01]  /*09b0*/  ULDC UR4, c[0x0][0x150] ;  /* 0x0000540000047ab9 */ /* 0x000fe20000000800 */
[----:B------:R-:W-:Y:S01]  /*09c0*/  IADD3 R9, P0, RZ, -R69, RZ ;  /* 0x80000045ff097210 */ /* 0x000fe20007f1e0ff */
[----:B------:R-:W-:Y:S01]  /*09d0*/  IMAD.MOV.U32 R10, RZ, RZ, R0 ;  /* 0x000000ffff0a7224 */ /* 0x000fe200078e0000 */
[----:B------:R-:W-:Y:S01]  /*09e0*/  I2FP.F32.U32 R3, R6 ;  /* 0x0000000600037245 */ /* 0x000fe20000201000 */
[----:B------:R-:W-:Y:S02]  /*09f0*/  IMAD.MOV.U32 R11, RZ, RZ, R5 ;  /* 0x000000ffff0b7224 */ /* 0x000fe400078e0005 */
[----:B------:R-:W1:Y:S01]  /*0a00*/  LDC R14, c[0x0][0x618] ;  /* 0x00018600ff0e7b82 */ /* 0x000e620000000800 */
[----:B------:R-:W-:-:S02]  /*0a10*/  IMAD.X R13, RZ, RZ, ~R7, P0 ;  /* 0x000000ffff0d7224 */ /* 0x000fc400000e0e07 */
[----:B------:R-:W-:Y:S01]  /*0a20*/  FMUL R3, R3, UR4 ;  /* 0x0000000403037c20 */ /* 0x000fe20008400000 */
[----:B------:R-:W-:Y:S01]  /*0a30*/  IMAD.WIDE.U32 R10, R9, R20, R10 ;  /* 0x00000014090a7225 */ /* 0x000fe200078e000a */
[----:B------:R-:W-:-:S03]  /*0a40*/  ULDC UR4, c[0x0][0x154] ;  /* 0x0000550000047ab9 */ /* 0x000fc60000000800 */
[----:B------:R-:W-:Y:S01]  /*0a50*/  IMAD R12, R13, R20, RZ ;  /* 0x000000140d0c7224 */ /* 0x000fe200078e02ff */
[----:B------:R-:W2:Y:S01]  /*0a60*/  LDC R7, c[0x0][0x144] ;  /* 0x00005100ff077b82 */ /* 0x000ea20000000800 */
[----:B------:R-:W3:Y:S01]  /*0a70*/  F2I.U32.TRUNC.NTZ R3, R3 ;  /* 0x0000000300037305 */ /* 0x000ee2000020f000 */
[----:B------:R-:W-:Y:S02]  /*0a80*/  IMAD.MOV.U32 R13, RZ, RZ, -0x1 ;  /* 0xffffffffff0d7424 */ /* 0x000fe400078e00ff */
[----:B------:R-:W-:-:S04]  /*0a90*/  IMAD R9, R9, R21, R12 ;  /* 0x0000001509097224 */ /* 0x000fc800078e020c */
[----:B------:R-:W4:Y:S01]  /*0aa0*/  LDC R18, c[0x0][0x608] ;  /* 0x00018200ff127b82 */ /* 0x000f220000000800 */
[----:B------:R-:W-:Y:S01]  /*0ab0*/  IMAD.IADD R11, R11, 0x1, R9 ;  /* 0x000000010b0b7824 */ /* 0x000fe200078e0209 */
[----:B0-----:R-:W-:Y:S02]  /*0ac0*/  ISETP.NE.U32.AND P0, PT, R22, RZ, PT ;  /* 0x000000ff1600720c */ /* 0x001fe40003f05070 */
[----:B------:R-:W-:Y:S02]  /*0ad0*/  I2FP.F32.U32 R9, R8 ;  /* 0x0000000800097245 */ /* 0x000fe40000201000 */
[----:B------:R-:W-:Y:S02]  /*0ae0*/  ISETP.NE.AND.EX P0, PT, R23, RZ, PT, P0 ;  /* 0x000000ff1700720c */ /* 0x000fe40003f05300 */
[----:B------:R-:W0:Y:S01]  /*0af0*/  LDC R12, c[0x0][0x658] ;  /* 0x00019600ff0c7b82 */ /* 0x000e220000000800 */
[-C--:B-1----:R-:W-:Y:S01]  /*0b00*/  SHF.R.U64 R16, R10, R14.reuse, R11 ;  /* 0x0000000e0a107219 */ /* 0x082fe2000000120b */
[----:B---3--:R-:W-:Y:S01]  /*0b10*/  IMAD.MOV R10, RZ, RZ, -R3 ;  /* 0x000000ffff0a7224 */ /* 0x008fe200078e0a03 */
[----:B------:R-:W-:-:S05]  /*0b20*/  SHF.R.U32.HI R11, RZ, R14, R11 ;  /* 0x0000000eff0b7219 */ /* 0x000fca000001160b */
[----:B------:R-:W1:Y:S01]  /*0b30*/  LDC R17, c[0x0][0x148] ;  /* 0x00005200ff117b82 */ /* 0x000e620000000800 */
[----:B--2---:R-:W-:Y:S02]  /*0b40*/  IMAD R3, R7, R10, R6 ;  /* 0x0000000a07037224 */ /* 0x004fe400078e0206 */
[----:B------:R-:W-:-:S04]  /*0b50*/  FMUL R7, R9, UR4 ;  /* 0x0000000409077c20 */ /* 0x000fc80008400000 */
[----:B------:R2:W3:Y:S01]  /*0b60*/  F2I.U32.TRUNC.NTZ R15, R7 ;  /* 0x00000007000f7305 */ /* 0x0004e2000020f000 */
[----:B------:R-:W1:Y:S01]  /*0b70*/  LDC R21, c[0x0][0x600] ;  /* 0x00018000ff157b82 */ /* 0x000e620000000800 */
[-CC-:B----4-:R-:W-:Y:S02]  /*0b80*/  SHF.R.U64 R27, R16, R18.reuse, R11.reuse ;  /* 0x00000012101b7219 */ /* 0x190fe4000000120b */
[----:B------:R-:W-:Y:S01]  /*0b90*/  SHF.R.U32.HI R9, RZ, R18, R11 ;  /* 0x00000012ff097219 */ /* 0x000fe2000001160b */
[----:B------:R-:W-:-:S04]  /*0ba0*/  IMAD.MOV.U32 R11, RZ, RZ, 0x1 ;  /* 0x00000001ff0b7424 */ /* 0x000fc800078e00ff */
[----:B------:R-:W4:Y:S01]  /*0bb0*/  LDC R20, c[0x0][0x648] ;  /* 0x00019200ff147b82 */ /* 0x000f220000000800 */
[-C--:B0-----:R-:W-:Y:S02]  /*0bc0*/  SHF.L.U32 R6, R13, R12.reuse, RZ ;  /* 0x0000000c0d067219 */ /* 0x081fe400000006ff */
[-CC-:B------:R-:W-:Y:S02]  /*0bd0*/  SHF.R.U64 R18, R27, R12.reuse, R9.reuse ;  /* 0x0000000c1b127219 */ /* 0x180fe40000001209 */
[----:B------:R-:W-:Y:S02]  /*0be0*/  SHF.R.U32.HI R19, RZ, R12, R9 ;  /* 0x0000000cff137219 */ /* 0x000fe40000011609 */
[----:B------:R-:W-:Y:S01]  /*0bf0*/  LOP3.LUT R14, RZ, R6, RZ, 0x33, !PT ;  /* 0x00000006ff0e7212 */ /* 0x000fe200078e33ff */
[----:B------:R-:W0:Y:S01]  /*0c00*/  LDC R25, c[0x0][0x638] ;  /* 0x00018e00ff197b82 */ /* 0x000e220000000800 */
[----:B------:R-:W-:Y:S01]  /*0c10*/  SHF.L.U32 R9, R11, R12, RZ ;  /* 0x0000000c0b097219 */ /* 0x000fe200000006ff */
[----:B------:R-:W-:-:S02]  /*0c20*/  IMAD.MOV.U32 R6, RZ, RZ, R18 ;  /* 0x000000ffff067224 */ /* 0x000fc400078e0012 */
[----:B--2---:R-:W-:-:S04]  /*0c30*/  IMAD.MOV.U32 R7, RZ, RZ, R19 ;  /* 0x000000ffff077224 */ /* 0x004fc800078e0013 */
[----:B------:R-:W2:Y:S01]  /*0c40*/  LDC R24, c[0x0][0x610] ;  /* 0x00018400ff187b82 */ /* 0x000ea20000000800 */
[----:B---3--:R-:W-:Y:S05]  /*0c50*/  @!P0 BRA `(.L_x_7) ;  /* 0x0000000000288947 */ /* 0x008fea0003800000 */
[----:B------:R-:W3:Y:S02]  /*0c60*/  LDC R13, c[0x0][0x64c] ;  /* 0x00019300ff0d7b82 */ /* 0x000ee40000000800 */
[----:B---3--:R-:W-:-:S05]  /*0c70*/  IADD3 R13, P0, R18, R13, RZ ;  /* 0x0000000d120d7210 */ /* 0x008fca0007f1e0ff */
        /* <DEDUP_REMOVED lines=8> */
.L_x_7:
[----:B----4-:R-:W-:Y:S01]  /*0d00*/  SHF.R.U64 R6, R6, R20, R7 ;  /* 0x0000001406067219 */ /* 0x010fe20000001207 */
[----:B-1----:R-:W-:Y:S01]  /*0d10*/  VIADD R7, R21, 0xffffffff ;  /* 0xffffffff15077836 */ /* 0x002fe20000000000 */
[----:B------:R-:W-:Y:S01]  /*0d20*/  LOP3.LUT R14, R27, R14, RZ, 0xc0, !PT ;  /* 0x0000000e1b0e7212 */ /* 0x000fe200078ec0ff */
[----:B------:R-:W-:Y:S02]  /*0d30*/  IMAD.MOV R15, RZ, RZ, -R15 ;  /* 0x000000ffff0f7224 */ /* 0x000fe400078e0a0f */
[----:B------:R-:W-:Y:S01]  /*0d40*/  IMAD.MOV R10, RZ, RZ, -R6 ;  /* 0x000000ffff0a7224 */ /* 0x000fe200078e0a06 */
[----:B------:R-:W-:Y:S01]  /*0d50*/  LOP3.LUT R7, R16, R7, RZ, 0xc0, !PT ;  /* 0x0000000710077212 */ /* 0x000fe200078ec0ff */
[----:B------:R-:W-:Y:S02]  /*0d60*/  IMAD R14, R9, R6, R14 ;  /* 0x00000006090e7224 */ /* 0x000fe400078e020e */
[----:B------:R-:W-:Y:S02]  /*0d70*/  @P4 IMAD R3, R17, R15, R8 ;  /* 0x0000000f11034224 */ /* 0x000fe400078e0208 */
[----:B0-----:R-:W-:-:S02]  /*0d80*/  IMAD R6, R10, R25, R18 ;  /* 0x000000190a067224 */ /* 0x001fc400078e0212 */
[----:B--2---:R-:W-:Y:S02]  /*0d90*/  IMAD R3, R14, R24, R3 ;  /* 0x000000180e037224 */ /* 0x004fe400078e0203 */
[----:B------:R-:W-:Y:S02]  /*0da0*/  IMAD R6, R6, R21, R7 ;  /* 0x0000001506067224 */ /* 0x000fe400078e0207 */
[----:B------:R-:W-:-:S03]  /*0db0*/  IMAD.MOV.U32 R9, RZ, RZ, 0x1 ;  /* 0x00000001ff097424 */ /* 0x000fc600078e00ff */
[----:B------:R-:W-:Y:S02]  /*0dc0*/  SEL R12, R6, R3, !P4 ;  /* 0x00000003060c7207 */ /* 0x000fe40006000000 */
[----:B------:R-:W-:-:S07]  /*0dd0*/  SEL R16, R3, R6, !P4 ;  /* 0x0000000603107207 */ /* 0x000fce0006000000 */
.L_x_5:
[----:B------:R-:W-:-:S08]  /*0de0*/  NOP ;  /* 0x0000000000007918 */ /* 0x000fd00000000000 */
[----:B------:R-:W0:Y:S02]  /*0df0*/  USETMAXREG.TRY_ALLOC.CTAPOOL UP0, 0xe8 ;  /* 0x000000e8000079c8 */ /* 0x000e240008000600 */
[----:B0-----:R-:W-:-:S13]  /*0e00*/  PLOP3.LUT P0, PT, PT, PT, UP0, 0x80, 0x0 ;  /* 0x000000000000781c */ /* 0x001fda0003f0f008 */
[----:B------:R-:W-:Y:S05]  /*0e10*/  @!P0 BRA `(.L_x_5) ;  /* 0xfffffffc00f08947 */ /* 0x000fea000383ffff */
[----:B------:R-:W-:Y:S01]  /*0e20*/  ULDC.64 UR4, c[0x0][0x598] ;  /* 0x0001660000047ab9 */ /* 0x000fe20000000a00 */
[----:B------:R-:W-:Y:S01]  /*0e30*/  ULDC.64 UR16, c[0x0][0x208] ;  /* 0x0000820000107ab9 */ /* 0x000fe20000000a00 */
[----:B------:R-:W-:-:S04]  /*0e40*/  ISETP.NE.U32.AND P0, PT, RZ, UR4, PT ;  /* 0x00000004ff007c0c */ /* 0x000fc8000bf05070 */
[----:B------:R-:W-:-:S13]  /*0e50*/  ISETP.NE.AND.EX P0, PT, RZ, UR5, PT, P0 ;  /* 0x00000005ff007c0c */ /* 0x000fda000bf05300 */
[----:B------:R-:W-:Y:S05]  /*0e60*/  @!P0 BRA `(.L_x_8) ;  /* 0x00000000001c8947 */ /* 0x000fea0003800000 */
[----:B------:R-:W0:Y:S02]  /*0e70*/  LDC.64 R6, c[0x0][0x598] ;  /* 0x00016600ff067b82 */ /* 0x000e240000000a00 */
[----:B0-----:R-:W2:Y:S02]  /*0e80*/  LDG.E.64 R6, desc[UR16][R6.64] ;  /* 0x0000001006067981 */ /* 0x001ea4000c1e1b00 */
[----:B--2---:R-:W-:-:S04]  /*0e90*/  ISETP.NE.U32.AND P0, PT, R6, RZ, PT ;  /* 0x000000ff0600720c */ /* 0x004fc80003f05070 */
[----:B------:R-:W-:-:S13]  /*0ea0*/  ISETP.NE.AND.EX P0, PT, R7, RZ, PT, P0 ;  /* 0x000000ff0700720c */ /* 0x000fda0003f05300 */
[----:B------:R-:W-:Y:S05]  /*0eb0*/  @!P0 BRA `(.L_x_8) ;  /* 0x0000000000088947 */ /* 0x000fea0003800000 */
[----:B------:R0:W5:Y:S01]  /*0ec0*/  LD.E R3, desc[UR16][R6.64] ;  /* 0x0000001006037980 */ /* 0x000162000c101900 */
[----:B------:R-:W-:Y:S05]  /*0ed0*/  BRA `(.L_x_9) ;  /* 0x0000000000207947 */ /* 0x000fea0003800000 */
.L_x_8:
[----:B------:R-:W-:Y:S02]  /*0ee0*/  ULDC.64 UR4, c[0x0][0x588] ;  /* 0x0001620000047ab9 */ /* 0x000fe40000000a00 */
[----:B------:R-:W-:-:S04]  /*0ef0*/  ISETP.NE.U32.AND P0, PT, RZ, UR4, PT ;  /* 0x00000004ff007c0c */ /* 0x000fc8000bf05070 */
[----:B------:R-:W-:-:S13]  /*0f00*/  ISETP.NE.AND.EX P0, PT, RZ, UR5, PT, P0 ;  /* 0x00000005ff007c0c */ /* 0x000fda000bf05300 */
[----:B------:R-:W-:Y:S05]  /*0f10*/  @!P0 BRA `(.L_x_10) ;  /* 0x00000000000c8947 */ /* 0x000fea0003800000 */
[----:B------:R-:W0:Y:S02]  /*0f20*/  LDC.64 R6, c[0x0][0x588] ;  /* 0x00016200ff067b82 */ /* 0x000e240000000a00 */
[----:B0-----:R1:W5:Y:S01]  /*0f30*/  LDG.E R3, desc[UR16][R6.64] ;  /* 0x0000001006037981 */ /* 0x001362000c1e1900 */
[----:B------:R-:W-:Y:S05]  /*0f40*/  BRA `(.L_x_9) ;  /* 0x0000000000047947 */ /* 0x000fea0003800000 */
.L_x_10:
[----:B------:R-:W2:Y:S02]  /*0f50*/  LDC R3, c[0x0][0x580] ;  /* 0x00016000ff037b82 */ /* 0x000ea40000000800 */
.L_x_9:
[----:B------:R-:W-:Y:S02]  /*0f60*/  ULDC.64 UR4, c[0x0][0x5a0] ;  /* 0x0001680000047ab9 */ /* 0x000fe40000000a00 */
[----:B------:R-:W-:-:S04]  /*0f70*/  ISETP.NE.U32.AND P0, PT, RZ, UR4, PT ;  /* 0x00000004ff007c0c */ /* 0x000fc8000bf05070 */
[----:B------:R-:W-:-:S13]  /*0f80*/  ISETP.NE.AND.EX P0, PT, RZ, UR5, PT, P0 ;  /* 0x00000005ff007c0c */ /* 0x000fda000bf05300 */
[----:B------:R-:W-:Y:S05]  /*0f90*/  @!P0 BRA `(.L_x_11) ;  /* 0x00000000001c8947 */ /* 0x000fea0003800000 */
[----:B01----:R-:W0:Y:S02]  /*0fa0*/  LDC.64 R6, c[0x0][0x5a0] ;  /* 0x00016800ff067b82 */ /* 0x003e240000000a00 */
[----:B0-----:R-:W3:Y:S02]  /*0fb0*/  LDG.E.64 R6, desc[UR16][R6.64] ;  /* 0x0000001006067981 */ /* 0x001ee4000c1e1b00 */
[----:B---3--:R-:W-:-:S04]  /*0fc0*/  ISETP.NE.U32.AND P0, PT, R6, RZ, PT ;  /* 0x000000ff0600720c */ /* 0x008fc80003f05070 */
[----:B------:R-:W-:-:S13]  /*0fd0*/  ISETP.NE.AND.EX P0, PT, R7, RZ, PT, P0 ;  /* 0x000000ff0700720c */ /* 0x000fda0003f05300 */
[----:B------:R-:W-:Y:S05]  /*0fe0*/  @!P0 BRA `(.L_x_11) ;  /* 0x0000000000088947 */ /* 0x000fea0003800000 */
[----:B------:R0:W5:Y:S01]  /*0ff0*/  LD.E R10, desc[UR16][R6.64] ;  /* 0x00000010060a7980 */ /* 0x000162000c101900 */
[----:B------:R-:W-:Y:S05]  /*1000*/  BRA `(.L_x_12) ;  /* 0x0000000000207947 */ /* 0x000fea0003800000 */
.L_x_11:
[----:B------:R-:W-:Y:S02]  /*1010*/  ULDC.64 UR4, c[0x0][0x590] ;  /* 0x0001640000047ab9 */ /* 0x000fe40000000a00 */
[----:B------:R-:W-:-:S04]  /*1020*/  ISETP.NE.U32.AND P0, PT, RZ, UR4, PT ;  /* 0x00000004ff007c0c */ /* 0x000fc8000bf05070 */
[----:B------:R-:W-:-:S13]  /*1030*/  ISETP.NE.AND.EX P0, PT, RZ, UR5, PT, P0 ;  /* 0x00000005ff007c0c */ /* 0x000fda000bf05300 */
[----:B------:R-:W-:Y:S05]  /*1040*/  @!P0 BRA `(.L_x_13) ;  /* 0x00000000000c8947 */ /* 0x000fea0003800000 */
[----:B------:R-:W3:Y:S02]  /*1050*/  LDC.64 R10, c[0x0][0x590] ;  /* 0x00016400ff0a7b82 */ /* 0x000ee40000000a00 */
[----:B---3--:R3:W5:Y:S01]  /*1060*/  LDG.E R10, desc[UR16][R10.64] ;  /* 0x000000100a0a7981 */ /* 0x008762000c1e1900 */
[----:B------:R-:W-:Y:S05]  /*1070*/  BRA `(.L_x_12) ;  /* 0x0000000000047947 */ /* 0x000fea0003800000 */
.L_x_13:
[----:B------:R-:W4:Y:S02]  /*1080*/  LDC R10, c[0x0][0x584] ;  /* 0x00016100ff0a7b82 */ /* 0x000f240000000800 */
.L_x_12:
[----:B------:R-:W-:-:S13]  /*1090*/  LOP3.LUT P0, RZ, R9, 0xff, RZ, 0xc0, !PT ;  /* 0x000000ff09ff7812 */ /* 0x000fda000780c0ff */
[----:B------:R-:W-:Y:S05]  /*10a0*/  @!P0 EXIT ;  /* 0x000000000000894d */ /* 0x000fea0003800000 */
[----:B------:R-:W-:Y:S01]  /*10b0*/  ULDC UR4, c[0x0][0x28c] ;  /* 0x0000a30000047ab9 */ /* 0x000fe20000000800 */
[----:B------:R-:W-:Y:S01]  /*10c0*/  LOP3.LUT R80, R4, 0x1, RZ, 0xfc, !PT ;  /* 0x0000000104507812 */ /* 0x000fe200078efcff */
[----:B------:R-:W-:-:S04]  /*10d0*/  UIADD3 UR4, UR4, 0x3f, URZ ;  /* 0x0000003f04047890 */ /* 0x000fc8000fffe03f */
[----:B------:R-:W-:-:S04]  /*10e0*/  USHF.R.S32.HI UR5, URZ, 0x1f, UR4 ;  /* 0x0000001f3f057899 */ /* 0x000fc80008011404 */
[----:B------:R-:W-:-:S03]  /*10f0*/  ULEA.HI UR5, UR5, UR4, URZ, 0x6 ;  /* 0x0000000405057291 */ /* 0x000fc6000f8f303f */
[----:B------:R-:W-:Y:S01]  /*1100*/  UMOV UR4, URZ ;  /* 0x0000003f00047c82 */ /* 0x000fe20008000000 */
[----:B------:R-:W-:-:S03]  /*1110*/  USHF.R.S32.HI UR9, URZ, 0x6, UR5 ;  /* 0x000000063f097899 */ /* 0x000fc60008011405 */
[----:B------:R-:W-:-:S09]  /*1120*/  UMOV UR5, URZ ;  /* 0x0000003f00057c82 */ /* 0x000fd20008000000 */
.L_x_102:
[----:B01----:R-:W-:Y:S01]  /*1130*/  LOP3.LUT R6, R2, 0x80, RZ, 0xc0, !PT ;  /* 0x0000008002067812 */ /* 0x003fe200078ec0ff */
[----:B------:R-:W0:Y:S01]  /*1140*/  S2UR UR13, SR_CgaCtaId ;  /* 0x00000000000d79c3 */ /* 0x000e220000008800 */
[----:B------:R-:W-:Y:S01]  /*1150*/  UMOV UR12, 0x400 ;  /* 0x00000400000c7882 */ /* 0x000fe20000000000 */
[----:B------:R-:W-:Y:S01]  /*1160*/  UMOV UR6, URZ ;  /* 0x0000003f00067c82 */ /* 0x000fe20008000000 */
[----:B------:R-:W-:Y:S01]  /*1170*/  SHF.R.U32.HI R6, RZ, 0x7, R6 ;  /* 0x00000007ff067819 */ /* 0x000fe20000011606 */
[----:B------:R-:W-:Y:S01]  /*1180*/  UMOV UR7, URZ ;  /* 0x0000003f00077c82 */ /* 0x000fe20008000000 */
[----:B------:R-:W-:Y:S01]  /*1190*/  UMOV UR18, UR5 ;  /* 0x0000000500127c82 */ /* 0x000fe20008000000 */
[----:B------:R-:W-:Y:S01]  /*11a0*/  CS2R R14, SRZ ;  /* 0x00000000000e7805 */ /* 0x000fe2000001ff00 */
[----:B---3--:R-:W-:Y:S01]  /*11b0*/  IMAD.MOV.U32 R11, RZ, RZ, RZ ;  /* 0x000000ffff0b7224 */ /* 0x008fe200078e00ff */
[----:B------:R-:W1:Y:S01]  /*11c0*/  LDC R7, c[0x0][0x28c] ;  /* 0x0000a300ff077b82 */ /* 0x000e620000000800 */
[----:B------:R-:W3:Y:S01]  /*11d0*/  SHFL.IDX PT, R6, R6, RZ, 0x1f ;  /* 0x00001fff06067589 */ /* 0x000ee200000e0000 */
[----:B------:R-:W-:-:S02]  /*11e0*/  CS2R R18, SRZ ;  /* 0x0000000000127805 */ /* 0x000fc4000001ff00 */
[----:B------:R-:W-:Y:S02]  /*11f0*/  CS2R R20, SRZ ;  /* 0x0000000000147805 */ /* 0x000fe4000001ff00 */
[----:B------:R-:W-:Y:S02]  /*1200*/  CS2R R22, SRZ ;  /* 0x0000000000167805 */ /* 0x000fe4000001ff00 */
[----:B------:R-:W-:Y:S02]  /*1210*/  CS2R R56, SRZ ;  /* 0x0000000000387805 */ /* 0x000fe4000001ff00 */
[----:B------:R-:W-:Y:S02]  /*1220*/  CS2R R58, SRZ ;  /* 0x00000000003a7805 */ /* 0x000fe4000001ff00 */
[----:B------:R-:W-:Y:S02]  /*1230*/  CS2R R60, SRZ ;  /* 0x00000000003c7805 */ /* 0x000fe4000001ff00 */
[----:B------:R-:W-:-:S02]  /*1240*/  CS2R R62, SRZ ;  /* 0x00000000003e7805 */ /* 0x000fc4000001ff00 */
[----:B------:R-:W-:Y:S02]  /*1250*/  CS2R R64, SRZ ;  /* 0x0000000000407805 */ /* 0x000fe4000001ff00 */
[----:B------:R-:W-:Y:S01]  /*1260*/  CS2R R66, SRZ ;  /* 0x0000000000427805 */ /* 0x000fe2000001ff00 */
[----:B------:R-:W-:Y:S01]  /*1270*/  IMAD.MOV.U32 R68, RZ, RZ, RZ ;  /* 0x000000ffff447224 */ /* 0x000fe200078e00ff */
[----:B------:R-:W-:Y:S02]  /*1280*/  CS2R R70, SRZ ;  /* 0x0000000000467805 */ /* 0x000fe4000001ff00 */
[----:B------:R-:W-:Y:S02]  /*1290*/  CS2R R72, SRZ ;  /* 0x0000000000487805 */ /* 0x000fe4000001ff00 */
[----:B------:R-:W-:Y:S02]  /*12a0*/  CS2R R74, SRZ ;  /* 0x00000000004a7805 */ /* 0x000fe4000001ff00 */
[----:B------:R-:W-:-:S02]  /*12b0*/  CS2R R76, SRZ ;  /* 0x00000000004c7805 */ /* 0x000fc4000001ff00 */
[----:B------:R-:W-:Y:S01]  /*12c0*/  CS2R R78, SRZ ;  /* 0x00000000004e7805 */ /* 0x000fe2000001ff00 */
[----:B------:R-:W-:Y:S01]  /*12d0*/  IMAD.U32 R9, RZ, RZ, UR4 ;  /* 0x00000004ff097e24 */ /* 0x000fe2000f8e00ff */
[----:B------:R-:W-:Y:S02]  /*12e0*/  CS2R R24, SRZ ;  /* 0x0000000000187805 */ /* 0x000fe4000001ff00 */
[----:B------:R-:W-:Y:S02]  /*12f0*/  CS2R R26, SRZ ;  /* 0x00000000001a7805 */ /* 0x000fe4000001ff00 */
[----:B------:R-:W-:Y:S02]  /*1300*/  CS2R R28, SRZ ;  /* 0x00000000001c7805 */ /* 0x000fe4000001ff00 */
[----:B------:R-:W-:Y:S02]  /*1310*/  CS2R R30, SRZ ;  /* 0x00000000001e7805 */ /* 0x000fe4000001ff00 */
[----:B------:R-:W-:-:S02]  /*1320*/  CS2R R32, SRZ ;  /* 0x0000000000207805 */ /* 0x000fc4000001ff00 */
[----:B------:R-:W-:Y:S02]  /*1330*/  CS2R R34, SRZ ;  /* 0x0000000000227805 */ /* 0x000fe4000001ff00 */
[----:B-1----:R-:W-:Y:S02]  /*1340*/  ISETP.GE.AND P0, PT, R7, 0x1, PT ;  /* 0x000000010700780c */ /* 0x002fe40003f06270 */
[----:B------:R-:W-:Y:S02]  /*1350*/  CS2R R36, SRZ ;  /* 0x0000000000247805 */ /* 0x000fe4000001ff00 */
[----:B---3--:R-:W-:Y:S02]  /*1360*/  R2UR UR8, R6 ;  /* 0x00000000060872ca */ /* 0x008fe400000e0000 */
[----:B------:R-:W-:Y:S02]  /*1370*/  CS2R R38, SRZ ;  /* 0x0000000000267805 */ /* 0x000fe4000001ff00 */
[----:B------:R-:W-:-:S02]  /*1380*/  CS2R R40, SRZ ;  /* 0x0000000000287805 */ /* 0x000fc4000001ff00 */
[----:B------:R-:W-:Y:S02]  /*1390*/  CS2R R42, SRZ ;  /* 0x00000000002a7805 */ /* 0x000fe4000001ff00 */
[----:B------:R-:W-:Y:S02]  /*13a0*/  CS2R R44, SRZ ;  /* 0x00000000002c7805 */ /* 0x000fe4000001ff00 */
[----:B------:R-:W-:Y:S02]  /*13b0*/  CS2R R46, SRZ ;  /* 0x00000000002e7805 */ /* 0x000fe4000001ff00 */
[----:B------:R-:W-:Y:S02]  /*13c0*/  CS2R R48, SRZ ;  /* 0x0000000000307805 */ /* 0x000fe4000001ff00 */
[----:B------:R-:W-:Y:S02]  /*13d0*/  CS2R R50, SRZ ;  /* 0x0000000000327805 */ /* 0x000fe4000001ff00 */
[----:B------:R-:W-:-:S02]  /*13e0*/  CS2R R52, SRZ ;  /* 0x0000000000347805 */ /* 0x000fc4000001ff00 */
[----:B------:R-:W-:Y:S01]  /*13f0*/  CS2R R54, SRZ ;  /* 0x0000000000367805 */ /* 0x000fe2000001ff00 */
[----:B------:R-:W-:-:S04]  /*1400*/  ULEA.HI UR10, UR8, UR8, URZ, 0x1 ;  /* 0x00000008080a7291 */ /* 0x000fc8000f8f083f */
[----:B------:R-:W-:Y:S02]  /*1410*/  ULOP3.LUT UR11, UR10, 0xffffe, URZ, 0xc0, !UPT ;  /* 0x000ffffe0a0b7892 */ /* 0x000fe4000f8ec03f */
[----:B0-----:R-:W-:Y:S02]  /*1420*/  ULEA UR10, UR13, UR12, 0x18 ;  /* 0x0000000c0d0a7291 */ /* 0x001fe4000f8ec03f */
[----:B------:R-:W-:-:S03]  /*1430*/  UIADD3 UR11, UR8, -UR11, URZ ;  /* 0x8000000b080b7290 */ /* 0x000fc6000fffe03f */
[----:B------:R-:W-:Y:S01]  /*1440*/  UMOV UR8, URZ ;  /* 0x0000003f00087c82 */ /* 0x000fe20008000000 */
[----:B------:R-:W-:-:S04]  /*1450*/  ULEA UR11, UR11, UR10, 0xc ;  /* 0x0000000a0b0b7291 */ /* 0x000fc8000f8e603f */
[----:B------:R-:W-:-:S04]  /*1460*/  UIADD3 UR11, UR11, 0x200, URZ ;  /* 0x000002000b0b7890 */ /* 0x000fc8000fffe03f */
[----:B------:R-:W-:-:S04]  /*1470*/  USHF.R.U32.HI UR11, URZ, 0x4, UR11 ;  /* 0x000000043f0b7899 */ /* 0x000fc8000801160b */
[----:B------:R-:W-:Y:S01]  /*1480*/  ULOP3.LUT UR11, UR11, 0x3fff, URZ, 0xc0, !UPT ;  /* 0x00003fff0b0b7892 */ /* 0x000fe2000f8ec03f */
[----:B-----5:R-:W-:Y:S11]  /*1490*/  @!P0 BRA `(.L_x_14) ;  /* 0x0000000400708947 */ /* 0x020ff60003800000 */
[----:B------:R-:W-:-:S13]  /*14a0*/  ISETP.NE.AND P1, PT, R80, 0x3, PT ;  /* 0x000000035000780c */ /* 0x000fda0003f25270 */
[----:B------:R-:W-:Y:S05]  /*14b0*/  @!P1 BRA `(.L_x_15) ;  /* 0x0000000000049947 */ /* 0x000fea0003800000 */
[----:B------:R-:W-:Y:S01]  /*14c0*/  BPT.TRAP 0x1 ;  /* 0x000000040000795c */ /* 0x000fe20000300000 */
.L_x_15:
[----:B------:R-:W-:Y:S01]  /*14d0*/  ULEA UR6, UR5, UR10, 0x3 ;  /* 0x0000000a05067291 */ /* 0x000fe2000f8e183f */
[----:B------:R-:W-:-:S05]  /*14e0*/  IMAD.U32 R6, RZ, RZ, UR4 ;  /* 0x00000004ff067e24 */ /* 0x000fca000f8e00ff */
[----:B------:R-:W-:-:S04]  /*14f0*/  SHF.L.U32 R6, R6, 0x1f, RZ ;  /* 0x0000001f06067819 */ /* 0x000fc800000006ff */
[----:B------:R0:W1:Y:S01]  /*1500*/  SYNCS.PHASECHK.TRANS64.TRYWAIT P0, [UR6], R6 ;  /* 0x00000006ff0075a7 */ /* 0x0000620008000146 */
[----:B------:R-:W-:Y:S05]  /*1510*/  @!P1 BRA `(.L_x_16) ;  /* 0x0000000000049947 */ /* 0x000fea0003800000 */
[----:B------:R-:W-:Y:S01]  /*1520*/  BPT.TRAP 0x1 ;  /* 0x000000040000795c */ /* 0x000fe20000300000 */
.L_x_16:
[----:B-1----:R-:W-:Y:S05]  /*1530*/  @P0 BRA `(.L_x_17) ;  /* 0x0000000000080947 */ /* 0x002fea0003800000 */
[----:B------:R-:W1:Y:S02]  /*1540*/  SYNCS.PHASECHK.TRANS64.TRYWAIT P0, [UR6], R6 ;  /* 0x00000006ff0075a7 */ /* 0x000e640008000146 */
[----:B-1----:R-:W-:Y:S05]  /*1550*/  @!P0 BRA `(.L_x_18) ;  /* 0x0000005c00488947 */ /* 0x002fea0003800000 */
.L_x_17:
[----:B------:R-:W-:Y:S01]  /*1560*/  UIADD3 UR6, UR10, 0x24200, URZ ;  /* 0x000242000a067890 */ /* 0x000fe2000fffe03f */
[----:B------:R-:W-:Y:S01]  /*1570*/  WARPGROUP.ARRIVE ;  /* 0x00000000000079c5 */ /* 0x000fe20000000000 */
[----:B------:R-:W-:Y:S01]  /*1580*/  ULOP3.LUT UR12, UR11, 0x10000, URZ, 0xfc, !UPT ;  /* 0x000100000b0c7892 */ /* 0x000fe2000f8efc3f */
[----:B------:R-:W-:Y:S01]  /*1590*/  CS2R R14, SRZ ;  /* 0x00000000000e7805 */ /* 0x000fe2000001ff00 */
[----:B------:R-:W-:Y:S01]  /*15a0*/  USHF.R.U32.HI UR6, URZ, 0x4, UR6 ;  /* 0x000000043f067899 */ /* 0x000fe20008011606 */
[----:B------:R-:W-:Y:S01]  /*15b0*/  IMAD.MOV.U32 R11, RZ, RZ, RZ ;  /* 0x000000ffff0b7224 */ /* 0x000fe200078e00ff */
[----:B------:R-:W-:Y:S01]  /*15c0*/  ULEA UR12, UR5, UR12, 0x9 ;  /* 0x0000000c050c7291 */ /* 0x000fe2000f8e483f */
[----:B------:R-:W-:Y:S01]  /*15d0*/  CS2R R18, SRZ ;  /* 0x0000000000127805 */ /* 0x000fe2000001ff00 */
[----:B------:R-:W-:Y:S01]  /*15e0*/  ULOP3.LUT UR6, UR6, 0x3fff, URZ, 0xc0, !UPT ;  /* 0x00003fff06067892 */ /* 0x000fe2000f8ec03f */
[----:B------:R-:W-:Y:S01]  /*15f0*/  CS2R R20, SRZ ;  /* 0x0000000000147805 */ /* 0x000fe2000001ff00 */
[----:B------:R-:W-:Y:S01]  /*1600*/  UMOV UR13, 0x80000020 ;  /* 0x80000020000d7882 */ /* 0x000fe20000000000 */
[----:B------:R-:W-:Y:S01]  /*1610*/  UMOV UR15, 0x80000020 ;  /* 0x80000020000f7882 */ /* 0x000fe20000000000 */
[----:B------:R-:W-:Y:S01]  /*1620*/  ULOP3.LUT UR6, UR6, 0x10000, URZ, 0xfc, !UPT ;  /* 0x0001000006067892 */ /* 0x000fe2000f8efc3f */
[----:B------:R-:W-:Y:S01]  /*1630*/  CS2R R22, SRZ ;  /* 0x0000000000167805 */ /* 0x000fe2000001ff00 */
[----:B------:R-:W-:Y:S01]  /*1640*/  ULDC UR7, c[0x0][0x50c] ;  /* 0x0001430000077ab9 */ /* 0x000fe20000000800 */
[----:B------:R-:W-:Y:S01]  /*1650*/  CS2R R56, SRZ ;  /* 0x0000000000387805 */ /* 0x000fe2000001ff00 */
[----:B------:R-:W-:Y:S01]  /*1660*/  ULEA UR14, UR5, UR6, 0x8 ;  /* 0x00000006050e7291 */ /* 0x000fe2000f8e403f */
[----:B------:R-:W-:Y:S01]  /*1670*/  CS2R R58, SRZ ;  /* 0x00000000003a7805 */ /* 0x000fe2000001ff00 */
[----:B------:R-:W-:Y:S01]  /*1680*/  UISETP.NE.AND UP0, UPT, UR7, 0x2, UPT ;  /* 0x000000020700788c */ /* 0x000fe2000bf05270 */
[----:B------:R-:W-:Y:S01]  /*1690*/  CS2R R60, SRZ ;  /* 0x00000000003c7805 */ /* 0x000fe2000001ff00 */
[----:B------:R-:W-:Y:S01]  /*16a0*/  UMOV UR6, 0x2 ;  /* 0x0000000200067882 */ /* 0x000fe20000000000 */
[----:B------:R-:W-:Y:S01]  /*16b0*/  CS2R R62, SRZ ;  /* 0x00000000003e7805 */ /* 0x000fe2000001ff00 */
[----:B------:R-:W-:Y:S01]  /*16c0*/  USEL UR7, URZ, 0x1, UP0 ;  /* 0x000000013f077887 */ /* 0x000fe20008000000 */
[----:B------:R-:W-:-:S02]  /*16d0*/  CS2R R64, SRZ ;  /* 0x0000000000407805 */ /* 0x000fc4000001ff00 */
[----:B------:R-:W-:Y:S01]  /*16e0*/  CS2R R66, SRZ ;  /* 0x0000000000427805 */ /* 0x000fe2000001ff00 */
[----:B------:R-:W-:Y:S01]  /*16f0*/  QGMMA.64x64x32.F32.E4M3.E4M3 R24, gdesc[UR12], RZ, !UPT ;  /* 0x00e000000c1879f3 */ /* 0x000fe2000c7008ff */
[----:B------:R-:W-:Y:S01]  /*1700*/  UIADD3 UR12, UR12, 0x2, URZ ;  /* 0x000000020c0c7890 */ /* 0x000fe2000fffe03f */
[----:B------:R-:W-:Y:S01]  /*1710*/  IMAD.MOV.U32 R68, RZ, RZ, RZ ;  /* 0x000000ffff447224 */ /* 0x000fe200078e00ff */
[----:B------:R-:W-:Y:S01]  /*1720*/  ISETP.NE.AND P0, PT, RZ, UR7, PT ;  /* 0x00000007ff007c0c */ /* 0x000fe2000bf05270 */
[----:B------:R-:W-:Y:S01]  /*1730*/  UIADD3 UR14, UR14, 0x2, URZ ;  /* 0x000000020e0e7890 */ /* 0x000fe2000fffe03f */
[----:B------:R-:W-:Y:S01]  /*1740*/  CS2R R70, SRZ ;  /* 0x0000000000467805 */ /* 0x000fe2000001ff00 */
[----:B------:R-:W-:Y:S01]  /*1750*/  UMOV UR13, 0x80000020 ;  /* 0x80000020000d7882 */ /* 0x000fe20000000000 */
[----:B------:R-:W-:Y:S01]  /*1760*/  UMOV UR15, 0x80000020 ;  /* 0x80000020000f7882 */ /* 0x000fe20000000000 */
[----:B------:R-:W-:Y:S02]  /*1770*/  CS2R R72, SRZ ;  /* 0x0000000000487805 */ /* 0x000fe4000001ff00 */
[----:B------:R-:W-:-:S02]  /*1780*/  CS2R R74, SRZ ;  /* 0x00000000004a7805 */ /* 0x000fc4000001ff00 */
[----:B------:R-:W-:Y:S02]  /*1790*/  CS2R R76, SRZ ;  /* 0x00000000004c7805 */ /* 0x000fe4000001ff00 */
[----:B------:R-:W-:Y:S01]  /*17a0*/  CS2R R78, SRZ ;  /* 0x00000000004e7805 */ /* 0x000fe2000001ff00 */
[----:B------:R-:W-:Y:S01]  /*17b0*/  QGMMA.64x64x32.F32.E4M3.E4M3 R24, gdesc[UR12], R24, gsb0 ;  /* 0x00e000000c1879f3 */ /* 0x000fe20008000818 */
[----:B------:R-:W-:Y:S05]  /*17c0*/  @!P0 BRA `(.L_x_19) ;  /* 0x0000000000888947 */ /* 0x000fea0003800000 */
[----:B------:R-:W-:Y:S02]  /*17d0*/  WARPGROUP.DEPBAR.LE gsb0, 0x0 ;  /* 0x00008000000079c5 */ /* 0x000fe40000010000 */
[----:B------:R-:W-:-:S01]  /*17e0*/  FADD R79, RZ, R24 ;  /* 0x00000018ff4f7221 */ /* 0x000fc20000000000 */
[----:B------:R-:W-:Y:S01]  /*17f0*/  FADD R78, RZ, R25 ;  /* 0x00000019ff4e7221 */ /* 0x000fe20000000000 */
        /* <DEDUP_REMOVED lines=30> */
[----:B------:R-:W-:-:S06]  /*19e0*/  UMOV UR6, URZ ;  /* 0x0000003f00067c82 */ /* 0x000fcc0008000000 */
.L_x_19:
[----:B------:R-:W-:-:S04]  /*19f0*/  UIADD3 UR18, UR5, 0x1, URZ ;  /* 0x0000000105127890 */ /* 0x000fc8000fffe03f */
[----:B------:R-:W-:-:S04]  /*1a00*/  UISETP.NE.AND UP0, UPT, UR18, 0x12, UPT ;  /* 0x000000121200788c */ /* 0x000fc8000bf05270 */
[----:B------:R-:W-:Y:S02]  /*1a10*/  USEL UR8, URZ, 0x1, UP0 ;  /* 0x000000013f087887 */ /* 0x000fe40008000000 */
[----:B------:R-:W-:Y:S02]  /*1a20*/  USEL UR18, UR18, URZ, UP0 ;  /* 0x0000003f12127287 */ /* 0x000fe40008000000 */
[----:B------:R-:W-:-:S06]  /*1a30*/  ULOP3.LUT UR8, UR4, UR8, URZ, 0x3c, !UPT ;  /* 0x0000000804087292 */ /* 0x000fcc000f8e3c3f */
[----:B------:R-:W-:Y:S01]  /*1a40*/  IMAD.U32 R9, RZ, RZ, UR8 ;  /* 0x00000008ff097e24 */ /* 0x000fe2000f8e00ff */
[----:B------:R-:W-:-:S06]  /*1a50*/  UMOV UR8, 0x1 ;  /* 0x0000000100087882 */ /* 0x000fcc0000000000 */
.L_x_14:
[----:B------:R-:W-:-:S04]  /*1a60*/  UISETP.LT.AND UP0, UPT, UR9, 0x1, UPT ;  /* 0x000000010900788c */ /* 0x000fc8000bf01270 */
[----:B------:R-:W-:-:S04]  /*1a70*/  USEL UR12, UR9, 0x1, UP0 ;  /* 0x00000001090c7887 */ /* 0x000fc80008000000 */
[----:B------:R-:W-:-:S04]  /*1a80*/  UIADD3 UR12, UR9, -UR12, URZ ;  /* 0x8000000c090c7290 */ /* 0x000fc8000fffe03f */
[----:B------:R-:W-:-:S06]  /*1a90*/  UISETP.GE.AND UP0, UPT, UR12, 0x1, UPT ;  /* 0x000000010c00788c */ /* 0x000fcc000bf06270 */
[----:B------:R-:W-:-:S13]  /*1aa0*/  PLOP3.LUT P0, PT, PT, PT, UP0, 0x80, 0x0 ;  /* 0x000000000000781c */ /* 0x000fda0003f0f008 */
[----:B------:R-:W-:Y:S05]  /*1ab0*/  @!P0 BRA `(.L_x_20) ;  /* 0x0000000400848947 */ /* 0x000fea0003800000 */
[----:B01----:R-:W-:Y:S01]  /*1ac0*/  IMAD.U32 R6, RZ, RZ, UR12 ;  /* 0x0000000cff067e24 */ /* 0x003fe2000f8e00ff */
[----:B------:R-:W-:Y:S01]  /*1ad0*/  UMOV UR19, UR5 ;  /* 0x0000000500137c82 */ /* 0x000fe20008000000 */
[----:B------:R-:W-:-:S05]  /*1ae0*/  ULDC UR20, c[0x0][0x50c] ;  /* 0x0001430000147ab9 */ /* 0x000fca0000000800 */
.L_x_28:
[----:B------:R-:W-:-:S13]  /*1af0*/  ISETP.NE.AND P1, PT, R80, 0x3, PT ;  /* 0x000000035000780c */ /* 0x000fda0003f25270 */
[----:B01----:R-:W-:Y:S05]  /*1b00*/  @!P1 BRA `(.L_x_21) ;  /* 0x0000000000049947 */ /* 0x003fea0003800000 */
[----:B------:R-:W-:Y:S01]  /*1b10*/  BPT.TRAP 0x1 ;  /* 0x000000040000795c */ /* 0x000fe20000300000 */
.L_x_21:
[----:B------:R-:W0:Y:S01]  /*1b20*/  S2UR UR12, SR_CgaCtaId ;  /* 0x00000000000c79c3 */ /* 0x000e220000008800 */
[----:B------:R-:W-:Y:S01]  /*1b30*/  UMOV UR10, 0x400 ;  /* 0x00000400000a7882 */ /* 0x000fe20000000000 */
[----:B------:R-:W-:Y:S01]  /*1b40*/  SHF.L.U32 R7, R9, 0x1f, RZ ;  /* 0x0000001f09077819 */ /* 0x000fe200000006ff */
[----:B0-----:R-:W-:-:S04]  /*1b50*/  ULEA UR10, UR12, UR10, 0x18 ;  /* 0x0000000a0c0a7291 */ /* 0x001fc8000f8ec03f */
[----:B------:R-:W-:-:S09]  /*1b60*/  ULEA UR12, UR18, UR10, 0x3 ;  /* 0x0000000a120c7291 */ /* 0x000fd2000f8e183f */
[----:B------:R0:W1:Y:S01]  /*1b70*/  SYNCS.PHASECHK.TRANS64.TRYWAIT P0, [UR12], R7 ;  /* 0x00000007ff0075a7 */ /* 0x000062000800014c */
[----:B------:R-:W-:Y:S05]  /*1b80*/  @!P1 BRA `(.L_x_22) ;  /* 0x0000000000049947 */ /* 0x000fea0003800000 */
[----:B------:R-:W-:Y:S01]  /*1b90*/  BPT.TRAP 0x1 ;  /* 0x000000040000795c */ /* 0x000fe20000300000 */
.L_x_22:
[----:B-1----:R-:W-:Y:S05]  /*1ba0*/  @P0 BRA `(.L_x_23) ;  /* 0x0000000000080947 */ /* 0x002fea0003800000 */
[----:B------:R-:W1:Y:S02]  /*1bb0*/  SYNCS.PHASECHK.TRANS64.TRYWAIT P0, [UR12], R7 ;  /* 0x00000007ff0075a7 */ /* 0x000e64000800014c */
[----:B-1----:R-:W-:Y:S05]  /*1bc0*/  @!P0 BRA `(.L_x_24) ;  /* 0x0000005400c48947 */ /* 0x002fea0003800000 */
.L_x_23:
[----:B------:R-:W-:Y:S01]  /*1bd0*/  UIADD3 UR12, UR10, 0x24200, URZ ;  /* 0x000242000a0c7890 */ /* 0x000fe2000fffe03f */
[----:B------:R-:W-:Y:S01]  /*1be0*/  WARPGROUP.ARRIVE ;  /* 0x00000000000079c5 */ /* 0x000fe20000000000 */
[----:B------:R-:W-:Y:S02]  /*1bf0*/  UISETP.NE.AND UP0, UPT, UR7, URZ, UPT ;  /* 0x0000003f0700728c */ /* 0x000fe4000bf05270 */
[----:B------:R-:W-:Y:S02]  /*1c00*/  USHF.R.U32.HI UR12, URZ, 0x4, UR12 ;  /* 0x000000043f0c7899 */ /* 0x000fe4000801160c */
[----:B------:R-:W-:Y:S02]  /*1c10*/  USEL UR8, UR8, URZ, !UP0 ;  /* 0x0000003f08087287 */ /* 0x000fe4000c000000 */
[----:B------:R-:W-:Y:S02]  /*1c20*/  ULOP3.LUT UR7, UR12, 0x3fff, URZ, 0xc0, !UPT ;  /* 0x00003fff0c077892 */ /* 0x000fe4000f8ec03f */
[----:B------:R-:W-:-:S02]  /*1c30*/  ULOP3.LUT UR12, UR11, 0x10000, URZ, 0xfc, !UPT ;  /* 0x000100000b0c7892 */ /* 0x000fc4000f8efc3f */
[----:B------:R-:W-:Y:S02]  /*1c40*/  ULOP3.LUT UR7, UR7, 0x10000, URZ, 0xfc, !UPT ;  /* 0x0001000007077892 */ /* 0x000fe4000f8efc3f */
[----:B------:R-:W-:Y:S02]  /*1c50*/  UISETP.NE.U32.AND UP0, UPT, UR8, URZ, UPT ;  /* 0x0000003f0800728c */ /* 0x000fe4000bf05070 */
[----:B------:R-:W-:Y:S02]  /*1c60*/  ULEA UR12, UR18, UR12, 0x9 ;  /* 0x0000000c120c7291 */ /* 0x000fe4000f8e483f */
[----:B------:R-:W-:Y:S01]  /*1c70*/  ULEA UR14, UR18, UR7, 0x8 ;  /* 0x00000007120e7291 */ /* 0x000fe2000f8e403f */
[----:B------:R-:W-:Y:S01]  /*1c80*/  UMOV UR13, 0x80000020 ;  /* 0x80000020000d7882 */ /* 0x000fe20000000000 */
[----:B------:R-:W-:Y:S01]  /*1c90*/  UMOV UR15, 0x80000020 ;  /* 0x80000020000f7882 */ /* 0x000fe20000000000 */
[----:B------:R-:W-:-:S06]  /*1ca0*/  UIADD3 UR6, UR6, 0x2, URZ ;  /* 0x0000000206067890 */ /* 0x000fcc000fffe03f */
[----:B------:R-:W-:Y:S01]  /*1cb0*/  QGMMA.64x64x32.F32.E4M3.E4M3 R24, gdesc[UR12], R24, UP0 ;  /* 0x00e000000c1879f3 */ /* 0x000fe2000bf00818 */
[----:B------:R-:W-:Y:S02]  /*1cc0*/  UIADD3 UR12, UR12, 0x2, URZ ;  /* 0x000000020c0c7890 */ /* 0x000fe4000fffe03f */
[----:B------:R-:W-:Y:S01]  /*1cd0*/  UIADD3 UR14, UR14, 0x2, URZ ;  /* 0x000000020e0e7890 */ /* 0x000fe2000fffe03f */
[----:B------:R-:W-:Y:S01]  /*1ce0*/  UMOV UR13, 0x80000020 ;  /* 0x80000020000d7882 */ /* 0x000fe20000000000 */
[----:B------:R-:W-:Y:S01]  /*1cf0*/  UMOV UR15, 0x80000020 ;  /* 0x80000020000f7882 */ /* 0x000fe20000000000 */
[----:B------:R-:W-:-:S04]  /*1d00*/  UISETP.NE.AND UP0, UPT, UR6, UR20, UPT ;  /* 0x000000140600728c */ /* 0x000fc8000bf05270 */
[----:B------:R-:W-:-:S06]  /*1d10*/  USEL UR7, URZ, 0x1, UP0 ;  /* 0x000000013f077887 */ /* 0x000fcc0008000000 */
[----:B------:R-:W-:Y:S01]  /*1d20*/  ISETP.NE.AND P0, PT, RZ, UR7, PT ;  /* 0x00000007ff007c0c */ /* 0x000fe2000bf05270 */
[----:B------:R-:W-:Y:S03]  /*1d30*/  QGMMA.64x64x32.F32.E4M3.E4M3 R24, gdesc[UR12], R24, gsb0 ;  /* 0x00e000000c1879f3 */ /* 0x000fe60008000818 */
[----:B------:R-:W-:-:S09]  /*1d40*/  WARPGROUP.DEPBAR.LE gsb0, 0x1 ;  /* 0x00008000000079c5 */ /* 0x000fd20000010100 */
[----:B------:R-:W-:Y:S05]  /*1d50*/  @!P0 BRA `(.L_x_25) ;  /* 0x0000000000888947 */ /* 0x000fea0003800000 */
[----:B------:R-:W-:Y:S02]  /*1d60*/  WARPGROUP.DEPBAR.LE gsb0, 0x0 ;  /* 0x00008000000079c5 */ /* 0x000fe40000010000 */
[----:B------:R-:W-:-:S01]  /*1d70*/  FADD R79, R24, R79 ;  /* 0x0000004f184f7221 */ /* 0x000fc20000000000 */
[----:B------:R-:W-:Y:S01]  /*1d80*/  FADD R78, R25, R78 ;  /* 0x0000004e194e7221 */ /* 0x000fe20000000000 */
        /* <DEDUP_REMOVED lines=30> */
[----:B------:R-:W-:-:S06]  /*1f70*/  UMOV UR6, URZ ;  /* 0x0000003f00067c82 */ /* 0x000fcc0008000000 */
.L_x_25:
[----:B------:R-:W-:Y:S05]  /*1f80*/  @!P1 BRA `(.L_x_26) ;  /* 0x0000000000049947 */ /* 0x000fea0003800000 */
[----:B------:R-:W-:Y:S01]  /*1f90*/  BPT.TRAP 0x1 ;  /* 0x000000040000795c */ /* 0x000fe20000300000 */
.L_x_26:
[----:B------:R-:W-:Y:S01]  /*1fa0*/  ULEA UR8, UR19, UR10, 0x3 ;  /* 0x0000000a13087291 */ /* 0x000fe2000f8e183f */
[----:B------:R-:W-:-:S03]  /*1fb0*/  ISETP.GT.U32.AND P0, PT, R4, 0x1, PT ;  /* 0x000000010400780c */ /* 0x000fc60003f04070 */
[----:B------:R-:W-:-:S04]  /*1fc0*/  UIADD3 UR8, UR8, 0x90, URZ ;  /* 0x0000009008087890 */ /* 0x000fc8000fffe03f */
[----:B------:R-:W-:-:S09]  /*1fd0*/  UPRMT UR8, URZ, 0x654, UR8 ;  /* 0x000006543f087896 */ /* 0x000fd20008000008 */
[----:B------:R-:W-:Y:S01]  /*1fe0*/  SYNCS.ARRIVE.TRANS64.RED.A1T0 RZ, [UR8], RZ ;  /* 0x000000ffffff79a7 */ /* 0x000fe20008100408 */
[----:B------:R-:W-:Y:S05]  /*1ff0*/  @P0 BRA `(.L_x_27) ;  /* 0x0000000000040947 */ /* 0x000fea0003800000 */
[----:B------:R-:W-:Y:S01]  /*2000*/  BPT.TRAP 0x1 ;  /* 0x000000040000795c */ /* 0x000fe20000300000 */
.L_x_27:
[----:B------:R-:W-:Y:S01]  /*2010*/  UIADD3 UR18, UR18, 0x1, URZ ;  /* 0x0000000112127890 */ /* 0x000fe2000fffe03f */
[C---:B------:R-:W-:Y:S01]  /*2020*/  ISETP.GT.AND P0, PT, R6.reuse, 0x1, PT ;  /* 0x000000010600780c */ /* 0x040fe20003f04270 */
[----:B------:R-:W-:Y:S01]  /*2030*/  UIADD3 UR19, UR19, 0x1, URZ ;  /* 0x0000000113137890 */ /* 0x000fe2000fffe03f */
[----:B------:R-:W-:Y:S01]  /*2040*/  VIADD R6, R6, 0xffffffff ;  /* 0xffffffff06067836 */ /* 0x000fe20000000000 */
[----:B------:R-:W-:Y:S02]  /*2050*/  UISETP.NE.AND UP0, UPT, UR18, 0x12, UPT ;  /* 0x000000121200788c */ /* 0x000fe4000bf05270 */
[----:B------:R-:W-:Y:S02]  /*2060*/  UISETP.NE.AND UP1, UPT, UR19, 0x12, UPT ;  /* 0x000000121300788c */ /* 0x000fe4000bf25270 */
[----:B------:R-:W-:Y:S02]  /*2070*/  USEL UR8, URZ, 0x1, UP0 ;  /* 0x000000013f087887 */ /* 0x000fe40008000000 */
[----:B------:R-:W-:-:S02]  /*2080*/  USEL UR18, UR18, URZ, UP0 ;  /* 0x0000003f12127287 */ /* 0x000fc40008000000 */
[----:B------:R-:W-:Y:S02]  /*2090*/  USEL UR19, UR19, URZ, UP1 ;  /* 0x0000003f13137287 */ /* 0x000fe40008800000 */
[----:B------:R-:W-:Y:S01]  /*20a0*/  LOP3.LUT R9, R9, UR8, RZ, 0x3c, !PT ;  /* 0x0000000809097c12 */ /* 0x000fe2000f8e3cff */
[----:B------:R-:W-:Y:S01]  /*20b0*/  UMOV UR8, 0x1 ;  /* 0x0000000100087882 */ /* 0x000fe20000000000 */
[----:B------:R-:W-:Y:S08]  /*20c0*/  @P0 BRA `(.L_x_28) ;  /* 0xfffffff800880947 */ /* 0x000ff0000383ffff */
.L_x_20:
[----:B------:R-:W-:Y:S01]  /*20d0*/  UISETP.NE.AND UP0, UPT, UR6, URZ, UPT ;  /* 0x0000003f0600728c */ /* 0x000fe2000bf05270 */
[----:B01----:R-:W0:Y:S03]  /*20e0*/  LDC R6, c[0x0][0x28c] ;  /* 0x0000a300ff067b82 */ /* 0x003e260000000800 */
[----:B------:R-:W-:-:S06]  /*20f0*/  USEL UR6, URZ, 0x1, !UP0 ;  /* 0x000000013f067887 */ /* 0x000fcc000c000000 */
[----:B------:R-:W-:Y:S02]  /*2100*/  ISETP.NE.AND P0, PT, RZ, UR6, PT ;  /* 0x00000006ff007c0c */ /* 0x000fe4000bf05270 */
[----:B0-----:R-:W-:-:S11]  /*2110*/  ISETP.GE.AND P1, PT, R6, 0x1, PT ;  /* 0x000000010600780c */ /* 0x001fd60003f26270 */
[----:B------:R-:W-:Y:S05]  /*2120*/  @!P0 BRA `(.L_x_29) ;  /* 0x0000000000848947 */ /* 0x000fea0003800000 */
[----:B------:R-:W-:Y:S02]  /*2130*/  WARPGROUP.DEPBAR.LE gsb0, 0x0 ;  /* 0x00008000000079c5 */ /* 0x000fe40000010000 */
[----:B------:R-:W-:Y:S01]  /*2140*/  FADD R79, R24, R79 ;  /* 0x0000004f184f7221 */ /* 0x000fe20000000000 */
        /* <DEDUP_REMOVED lines=30> */
[----:B------:R-:W-:-:S07]  /*2330*/  FADD R14, R14, R55 ;  /* 0x000000370e0e7221 */ /* 0x000fce0000000000 */
.L_x_29:
[----:B------:R-:W-:Y:S02]  /*2340*/  WARPGROUP.DEPBAR.LE gsb0, 0x0 ;  /* 0x00008000000079c5 */ /* 0x000fe40000010000 */
[----:B------:R-:W-:Y:S05]  /*2350*/  @!P1 BRA `(.L_x_30) ;  /* 0x0000000000409947 */ /* 0x000fea0003800000 */
[----:B------:R-:W-:-:S13]  /*2360*/  ISETP.NE.AND P0, PT, R80, 0x3, PT ;  /* 0x000000035000780c */ /* 0x000fda0003f05270 */
[----:B------:R-:W-:Y:S05]  /*2370*/  @!P0 BRA `(.L_x_31) ;  /* 0x0000000000048947 */ /* 0x000fea0003800000 */
[----:B------:R-:W-:Y:S01]  /*2380*/  BPT.TRAP 0x1 ;  /* 0x000000040000795c */ /* 0x000fe20000300000 */
.L_x_31:
[----:B------:R-:W-:Y:S01]  /*2390*/  UISETP.LT.AND UP0, UPT, UR9, 0x1, UPT ;  /* 0x000000010900788c */ /* 0x000fe2000bf01270 */
[----:B------:R-:W-:-:S03]  /*23a0*/  ISETP.GT.U32.AND P0, PT, R4, 0x1, PT ;  /* 0x000000010400780c */ /* 0x000fc60003f04070 */
[----:B------:R-:W-:-:S04]  /*23b0*/  USEL UR8, UR9, 0x1, UP0 ;  /* 0x0000000109087887 */ /* 0x000fc80008000000 */
[----:B------:R-:W-:-:S04]  /*23c0*/  UIADD3 UR8, UR5, UR9, -UR8 ;  /* 0x0000000905087290 */ /* 0x000fc8000fffe808 */
[----:B------:R-:W-:-:S04]  /*23d0*/  UIMAD.WIDE.U32 UR6, UR8, 0x38e38e39, URZ ;  /* 0x38e38e39080678a5 */ /* 0x000fc8000f8e003f */
[----:B------:R-:W-:-:S04]  /*23e0*/  USHF.R.U32.HI UR6, URZ, 0x2, UR7 ;  /* 0x000000023f067899 */ /* 0x000fc80008011607 */
[----:B------:R-:W-:-:S04]  /*23f0*/  UIMAD UR8, UR6, -0x12, UR8 ;  /* 0xffffffee060878a4 */ /* 0x000fc8000f8e0208 */
[----:B------:R-:W-:-:S04]  /*2400*/  ULEA UR8, UR8, UR10, 0x3 ;  /* 0x0000000a08087291 */ /* 0x000fc8000f8e183f */
[----:B------:R-:W-:-:S04]  /*2410*/  UIADD3 UR8, UR8, 0x90, URZ ;  /* 0x0000009008087890 */ /* 0x000fc8000fffe03f */
[----:B------:R-:W-:-:S09]  /*2420*/  UPRMT UR8, URZ, 0x654, UR8 ;  /* 0x000006543f087896 */ /* 0x000fd20008000008 */
[----:B------:R-:W-:Y:S01]  /*2430*/  SYNCS.ARRIVE.TRANS64.RED.A1T0 RZ, [UR8], RZ ;  /* 0x000000ffffff79a7 */ /* 0x000fe20008100408 */
[----:B------:R-:W-:Y:S05]  /*2440*/  @P0 BRA `(.L_x_30) ;  /* 0x0000000000040947 */ /* 0x000fea0003800000 */
[----:B------:R-:W-:Y:S01]  /*2450*/  BPT.TRAP 0x1 ;  /* 0x000000040000795c */ /* 0x000fe20000300000 */
.L_x_30:
[----:B------:R-:W0:Y:S01]  /*2460*/  LDC R24, c[0x0][0x288] ;  /* 0x0000a200ff187b82 */ /* 0x000e220000000800 */
[--C-:B------:R-:W-:Y:S01]  /*2470*/  SHF.R.U32.HI R6, RZ, 0x2, R2.reuse ;  /* 0x00000002ff067819 */ /* 0x100fe20000011602 */
[----:B------:R-:W-:Y:S01]  /*2480*/  IMAD.SHL.U32 R17, R12, 0x40, RZ ;  /* 0x000000400c117824 */ /* 0x000fe200078e00ff */
[----:B------:R-:W-:Y:S01]  /*2490*/  SHF.R.U32.HI R9, RZ, 0x7, R2 ;  /* 0x00000007ff097819 */ /* 0x000fe20000011602 */
[----:B------:R-:W-:Y:S01]  /*24a0*/  UIADD3 UR5, UR9, UR5, URZ ;  /* 0x0000000509057290 */ /* 0x000fe2000fffe03f */
[----:B------:R-:W-:Y:S01]  /*24b0*/  LOP3.LUT R7, R6, 0x7, RZ, 0xc0, !PT ;  /* 0x0000000706077812 */ /* 0x000fe200078ec0ff */
[C---:B------:R-:W-:Y:S01]  /*24c0*/  IMAD.SHL.U32 R12, R2.reuse, 0x2, RZ ;  /* 0x00000002020c7824 */ /* 0x040fe200078e00ff */
[----:B------:R-:W-:Y:S01]  /*24d0*/  LOP3.LUT R6, R9, 0x1, RZ, 0xc0, !PT ;  /* 0x0000000109067812 */ /* 0x000fe200078ec0ff */
[----:B------:R-:W-:Y:S01]  /*24e0*/  UISETP.GT.U32.AND UP0, UPT, UR5, 0x11, UPT ;  /* 0x000000110500788c */ /* 0x000fe2000bf04070 */
[C---:B------:R-:W-:Y:S01]  /*24f0*/  LOP3.LUT R13, R2.reuse, 0x3, RZ, 0xc0, !PT ;  /* 0x00000003020d7812 */ /* 0x040fe200078ec0ff */
[----:B------:R-:W-:Y:S01]  /*2500*/  ULDC UR12, c[0x0][0x284] ;  /* 0x0000a100000c7ab9 */ /* 0x000fe20000000800 */
[----:B------:R-:W-:Y:S01]  /*2510*/  LOP3.LUT R8, R2, 0x60, RZ, 0xc0, !PT ;  /* 0x0000006002087812 */ /* 0x000fe200078ec0ff */
[----:B------:R-:W-:Y:S01]  /*2520*/  IMAD.SHL.U32 R26, R6, 0x40, RZ ;  /* 0x00000040061a7824 */ /* 0x000fe200078e00ff */
[----:B------:R-:W-:Y:S01]  /*2530*/  UISETP.LT.U32.AND UP0, UPT, UR9, 0x12, UP0 ;  /* 0x000000120900788c */ /* 0x000fe20008701070 */
[----:B------:R-:W-:Y:S01]  /*2540*/  SHF.R.S32.HI R32, RZ, 0x1f, R69 ;  /* 0x0000001fff207819 */ /* 0x000fe20000011445 */
[----:B------:R-:W-:Y:S01]  /*2550*/  UISETP.GE.U32.AND UP1, UPT, UR9, 0x12, UPT ;  /* 0x000000120900788c */ /* 0x000fe2000bf26070 */
[----:B------:R-:W-:Y:S01]  /*2560*/  SHF.R.U32.HI R8, RZ, 0x1, R8 ;  /* 0x00000001ff087819 */ /* 0x000fe20000011608 */
[----:B------:R-:W-:Y:S01]  /*2570*/  ULDC.64 UR10, c[0x0][0x5d0] ;  /* 0x00017400000a7ab9 */ /* 0x000fe20000000a00 */
[--C-:B------:R-:W-:Y:S01]  /*2580*/  LOP3.LUT R9, R26, 0x40, R7.reuse, 0xe2, !PT ;  /* 0x000000401a097812 */ /* 0x100fe200078ee207 */
[----:B------:R-:W-:Y:S01]  /*2590*/  UIMAD.WIDE.U32 UR6, UR5, 0x38e38e39, URZ ;  /* 0x38e38e39050678a5 */ /* 0x000fe2000f8e003f */
[----:B------:R-:W-:Y:S01]  /*25a0*/  IADD3 R25, RZ, -R8, -R7 ;  /* 0x80000008ff197210 */ /* 0x000fe20007ffe807 */
[----:B------:R-:W-:Y:S01]  /*25b0*/  USEL UR8, URZ, 0x1, !UP0 ;  /* 0x000000013f087887 */ /* 0x000fe2000c000000 */
[----:B------:R-:W-:Y:S01]  /*25c0*/  LOP3.LUT R12, R17, 0x6, R12, 0xf8, !PT ;  /* 0x00000006110c7812 */ /* 0x000fe200078ef80c */
[----:B------:R-:W-:Y:S01]  /*25d0*/  USHF.R.U32.HI UR6, URZ, 0x2, UR7 ;  /* 0x000000023f067899 */ /* 0x000fe20008011607 */
[----:B0-----:R-:W-:Y:S01]  /*25e0*/  IMAD R26, R13, -0x2, R24 ;  /* 0xfffffffe0d1a7824 */ /* 0x001fe200078e0218 */
[----:B------:R-:W-:Y:S01]  /*25f0*/  ISETP.GE.AND P0, PT, R17, R24, PT ;  /* 0x000000181100720c */ /* 0x000fe20003f06270 */
[----:B------:R-:W-:Y:S01]  /*2600*/  IMAD.SHL.U32 R24, R16, 0x80, RZ ;  /* 0x0000008010187824 */ /* 0x000fe200078e00ff */
[----:B------:R-:W-:Y:S01]  /*2610*/  SHF.R.S32.HI R13, RZ, 0x1f, R12 ;  /* 0x0000001fff0d7819 */ /* 0x000fe2000001140c */
[----:B------:R-:W-:Y:S01]  /*2620*/  IMAD R25, R6, -0x40, R25 ;  /* 0xffffffc006197824 */ /* 0x000fe200078e0219 */
[----:B------:R-:W-:Y:S01]  /*2630*/  ULOP3.LUT UR4, UR4, UR8, URZ, 0x3c, !UPT ;  /* 0x0000000804047292 */ /* 0x000fe2000f8e3c3f */
[----:B------:R-:W-:Y:S01]  /*2640*/  IMAD R6, R32, UR10, RZ ;  /* 0x0000000a20067c24 */ /* 0x000fe2000f8e02ff */
[----:B------:R-:W-:Y:S01]  /*2650*/  ISETP.GE.OR P0, PT, R24, UR12, P0 ;  /* 0x0000000c18007c0c */ /* 0x000fe20008706670 */
[----:B------:R-:W-:Y:S01]  /*2660*/  IMAD.WIDE R28, R16, 0x80, RZ ;  /* 0x00000080101c7825 */ /* 0x000fe200078e02ff */
[----:B------:R-:W-:Y:S01]  /*2670*/  UIMAD UR5, UR6, -0x12, UR5 ;  /* 0xffffffee060578a4 */ /* 0x000fe2000f8e0205 */
[----:B------:R-:W-:Y:S01]  /*2680*/  IADD3 R25, -R24, UR12, R25 ;  /* 0x0000000c18197c10 */ /* 0x000fe2000fffe119 */
[----:B------:R-:W-:Y:S01]  /*2690*/  @UP1 ULOP3.LUT UR4, UR4, 0x1, UR6, 0x78, !UPT ;  /* 0x0000000104041892 */ /* 0x000fe2000f8e7806 */
[C---:B------:R-:W-:Y:S01]  /*26a0*/  IMAD R27, R69.reuse, UR11, R6 ;  /* 0x0000000b451b7c24 */ /* 0x040fe2000f8e0206 */
[----:B------:R-:W-:Y:S01]  /*26b0*/  LOP3.LUT R33, R28, R9, R8, 0xfe, !PT ;  /* 0x000000091c217212 */ /* 0x000fe200078efe08 */
[----:B------:R-:W-:-:S04]  /*26c0*/  IMAD.WIDE.U32 R6, R69, UR10, R12 ;  /* 0x0000000a45067c25 */ /* 0x000fc8000f8e000c */
[----:B------:R-:W-:Y:S02]  /*26d0*/  IMAD.IADD R7, R7, 0x1, R27 ;  /* 0x0000000107077824 */ /* 0x000fe400078e021b */
[----:B------:R-:W-:Y:S02]  /*26e0*/  IMAD.IADD R26, R26, 0x1, -R17 ;  /* 0x000000011a1a7824 */ /* 0x000fe400078e0a11 */
[----:B------:R-:W-:Y:S01]  /*26f0*/  IMAD.MOV.U32 R24, RZ, RZ, -0x1 ;  /* 0xffffffffff187424 */ /* 0x000fe200078e00ff */
[----:B------:R-:W-:Y:S06]  /*2700*/  @P0 BRA `(.L_x_32) ;  /* 0x0000002400940947 */ /* 0x000fec0003800000 */
[----:B------:R-:W0:Y:S01]  /*2710*/  LDC.64 R30, c[0x0][0x5c8] ;  /* 0x00017200ff1e7b82 */ /* 0x000e220000000a00 */
[----:B------:R-:W-:Y:S01]  /*2720*/  ULDC.64 UR6, c[0x0][0x5c0] ;  /* 0x0001700000067ab9 */ /* 0x000fe20000000a00 */
[----:B------:R-:W-:Y:S01]  /*2730*/  BSSY B0, `(.L_x_32) ;  /* 0x0000262000007945 */ /* 0x000fe20003800000 */
[-C--:B0-----:R-:W-:Y:S02]  /*2740*/  IMAD R8, R29, R30.reuse, RZ ;  /* 0x0000001e1d087224 */ /* 0x081fe400078e02ff */
[----:B------:R-:W-:-:S04]  /*2750*/  IMAD.WIDE.U32 R6, R33, R30, R6 ;  /* 0x0000001e21067225 */ /* 0x000fc800078e0006 */
[----:B------:R-:W-:Y:S01]  /*2760*/  IMAD R17, R33, R31, R8 ;  /* 0x0000001f21117224 */ /* 0x000fe200078e0208 */
[----:B------:R-:W-:Y:S02]  /*2770*/  LEA R9, P0, R30, R6, 0x3 ;  /* 0x000000061e097211 */ /* 0x000fe400078018ff */
[----:B------:R-:W-:Y:S01]  /*2780*/  IADD3 R8, P1, R6, UR6, RZ ;  /* 0x0000000606087c10 */ /* 0x000fe2000ff3e0ff */
[----:B------:R-:W-:Y:S01]  /*2790*/  IMAD.IADD R17, R7, 0x1, R17 ;  /* 0x0000000107117824 */ /* 0x000fe200078e0211 */
[----:B------:R-:W-:-:S04]  /*27a0*/  IADD3 R6, P2, R9, UR6, RZ ;  /* 0x0000000609067c10 */ /* 0x000fc8000ff5e0ff */
[----:B------:R-:W-:Y:S02]  /*27b0*/  LEA.HI.X R7, R30, R17, R31, 0x3, P0 ;  /* 0x000000111e077211 */ /* 0x000fe400000f1c1f */
[----:B----45:R-:W-:Y:S02]  /*27c0*/  FSETP.NEU.AND P0, PT, R10, RZ, PT ;  /* 0x000000ff0a00720b */ /* 0x030fe40003f0d000 */
[----:B------:R-:W-:Y:S02]  /*27d0*/  IADD3.X R9, R17, UR7, RZ, P1, !PT ;  /* 0x0000000711097c10 */ /* 0x000fe40008ffe4ff */
[----:B------:R-:W-:-:S09]  /*27e0*/  IADD3.X R7, R7, UR7, RZ, P2, !PT ;  /* 0x0000000707077c10 */ /* 0x000fd200097fe4ff */
[----:B------:R-:W-:Y:S05]  /*27f0*/  @!P0 BRA `(.L_x_33) ;  /* 0x0000001c00148947 */ /* 0x000fea0003800000 */
[----:B------:R-:W-:Y:S01]  /*2800*/  ULDC.64 UR6, c[0x0][0x5b8] ;  /* 0x00016e0000067ab9 */ /* 0x000fe20000000a00 */
[----:B------:R-:W-:Y:S01]  /*2810*/  ISETP.GE.AND P0, PT, R26, 0x1, PT ;  /* 0x000000011a00780c */ /* 0x000fe20003f06270 */
[----:B------:R-:W-:Y:S01]  /*2820*/  IMAD R30, R32, UR6, RZ ;  /* 0x00000006201e7c24 */ /* 0x000fe2000f8e02ff */
[----:B------:R-:W-:Y:S01]  /*2830*/  ULDC.64 UR10, c[0x0][0x5a8] ;  /* 0x00016a00000a7ab9 */ /* 0x000fe20000000a00 */
[----:B------:R-:W-:Y:S01]  /*2840*/  IMAD.WIDE.U32 R16, R69, UR6, R12 ;  /* 0x0000000645107c25 */ /* 0x000fe2000f8e000c */
[----:B------:R-:W-:Y:S01]  /*2850*/  ISETP.LT.OR P3, PT, R25, 0x1, !P0 ;  /* 0x000000011900780c */ /* 0x000fe20004761670 */
[----:B------:R-:W-:Y:S02]  /*2860*/  BSSY B1, `(.L_x_34) ;  /* 0x000000c000017945 */ /* 0x000fe40003800000 */
[----:B------:R-:W-:Y:S01]  /*2870*/  IMAD R69, R69, UR7, R30 ;  /* 0x0000000745457c24 */ /* 0x000fe2000f8e021e */
[----:B------:R-:W-:Y:S02]  /*2880*/  ULDC.64 UR6, c[0x0][0x5b0] ;  /* 0x00016c0000067ab9 */ /* 0x000fe40000000a00 */
[----:B------:R-:W-:-:S02]  /*2890*/  IMAD R27, R29, UR6, RZ ;  /* 0x000000061d1b7c24 */ /* 0x000fc4000f8e02ff */
[----:B------:R-:W-:Y:S02]  /*28a0*/  IMAD.IADD R17, R17, 0x1, R69 ;  /* 0x0000000111117824 */ /* 0x000fe400078e0245 */
[C---:B------:R-:W-:Y:S02]  /*28b0*/  IMAD R27, R33.reuse, UR7, R27 ;  /* 0x00000007211b7c24 */ /* 0x040fe4000f8e021b */
[----:B------:R-:W-:-:S03]  /*28c0*/  IMAD.WIDE.U32 R12, R33, UR6, R16 ;  /* 0x00000006210c7c25 */ /* 0x000fc6000f8e0010 */
[----:B------:R-:W-:-:S04]  /*28d0*/  IADD3 R12, P1, R12, UR10, RZ ;  /* 0x0000000a0c0c7c10 */ /* 0x000fc8000ff3e0ff */
[--C-:B------:R-:W-:Y:S02]  /*28e0*/  IADD3.X R13, R13, UR11, R27.reuse, P1, !PT ;  /* 0x0000000b0d0d7c10 */ /* 0x100fe40008ffe41b */
[----:B------:R-:W-:Y:S01]  /*28f0*/  PRMT R27, RZ, 0x7610, R27 ;  /* 0x00007610ff1b7816 */ /* 0x000fe2000000001b */
[----:B------:R-:W-:Y:S06]  /*2900*/  @P3 BRA `(.L_x_35) ;  /* 0x0000000000043947 */ /* 0x000fec0003800000 */
[----:B------:R0:W5:Y:S02]  /*2910*/  LDG.E.U8 R27, desc[UR16][R12.64] ;  /* 0x000000100c1b7981 */ /* 0x000164000c1e1100 */
.L_x_35:
[----:B------:R-:W-:Y:S05]  /*2920*/  BSYNC B1 ;  /* 0x0000000000017941 */ /* 0x000fea0003800000 */
.L_x_34:
[----:B-----5:R-:W-:Y:S01]  /*2930*/  LOP3.LUT R27, R27, 0xff, RZ, 0xc0, !PT ;  /* 0x000000ff1b1b7812 */ /* 0x020fe200078ec0ff */
[----:B------:R-:W-:Y:S01]  /*2940*/  BSSY B1, `(.L_x_36) ;  /* 0x000000c000017945 */ /* 0x000fe20003800000 */
[----:B------:R-:W-:Y:S02]  /*2950*/  ISETP.GE.AND P1, PT, R26, 0x2, PT ;  /* 0x000000021a00780c */ /* 0x000fe40003f26270 */
[----:B------:R-:W-:Y:S02]  /*2960*/  F2FP.F16.E4M3.UNPACK_B R27, R27 ;  /* 0x0000001bff1b723e */ /* 0x000fe400020006ff */
[----:B------:R-:W-:-:S03]  /*2970*/  ISETP.LT.OR P2, PT, R25, 0x1, !P1 ;  /* 0x000000011900780c */ /* 0x000fc60004f41670 */
[----:B------:R-:W-:-:S05]  /*2980*/  HADD2.F32 R27, -RZ, R27.H0_H0 ;  /* 0x2000001bff1b7230 */ /* 0x000fca0000004100 */
[----:B------:R-:W-:Y:S01]  /*2990*/  FMUL R30, R27, R10 ;  /* 0x0000000a1b1e7220 */ /* 0x000fe20000400000 */
[----:B------:R-:W-:-:S03]  /*29a0*/  PRMT R27, RZ, 0x7610, R27 ;  /* 0x00007610ff1b7816 */ /* 0x000fc6000000001b */
[----:B--2---:R-:W-:-:S05]  /*29b0*/  FFMA R30, R79, R3, R30 ;  /* 0x000000034f1e7223 */ /* 0x004fca000000001e */
[----:B------:R-:W-:-:S05]  /*29c0*/  F2FP.SATFINITE.E4M3.F32.PACK_AB_MERGE_C R31, RZ, R30, RZ ;  /* 0x0000001eff1f723e */ /* 0x000fca00048070ff */
[----:B------:R1:W-:Y:S01]  /*29d0*/  @!P3 STG.E.U8 desc[UR16][R8.64], R31 ;  /* 0x0000001f0800b986 */ /* 0x0003e2000c101110 */
[----:B------:R-:W-:Y:S05]  /*29e0*/  @P2 BRA `(.L_x_37) ;  /* 0x0000000000042947 */ /* 0x000fea0003800000 */
[----:B------:R2:W5:Y:S02]  /*29f0*/  LDG.E.U8 R27, desc[UR16][R12.64+0x1] ;  /* 0x000001100c1b7981 */ /* 0x000564000c1e1100 */
.L_x_37:
[----:B------:R-:W-:Y:S05]  /*2a00*/  BSYNC B1 ;  /* 0x0000000000017941 */ /* 0x000fea0003800000 */
.L_x_36:
[----:B-----5:R-:W-:Y:S01]  /*2a10*/  LOP3.LUT R27, R27, 0xff, RZ, 0xc0, !PT ;  /* 0x000000ff1b1b7812 */ /* 0x020fe200078ec0ff */
[----:B------:R-:W-:Y:S01]  /*2a20*/  BSSY B1, `(.L_x_38) ;  /* 0x0000012000017945 */ /* 0x000fe20003800000 */
[----:B-1----:R-:W-:Y:S02]  /*2a30*/  IADD3 R31, P3, R33, 0x8, RZ ;  /* 0x00000008211f7810 */ /* 0x002fe40007f7e0ff */
[----:B------:R-:W-:Y:S02]  /*2a40*/  F2FP.F16.E4M3.UNPACK_B R27, R27 ;  /* 0x0000001bff1b723e */ /* 0x000fe400020006ff */
[----:B------:R-:W-:Y:S01]  /*2a50*/  ISETP.LT.OR P0, PT, R25, 0x9, !P0 ;  /* 0x000000091900780c */ /* 0x000fe20004701670 */
[----:B------:R-:W-:Y:S02]  /*2a60*/  IMAD.X R28, RZ, RZ, R29, P3 ;  /* 0x000000ffff1c7224 */ /* 0x000fe400018e061d */
[----:B------:R-:W-:Y:S02]  /*2a70*/  HADD2.F32 R27, -RZ, R27.H0_H0 ;  /* 0x2000001bff1b7230 */ /* 0x000fe40000004100 */
[----:B------:R-:W-:-:S02]  /*2a80*/  IMAD R28, R28, UR6, RZ ;  /* 0x000000061c1c7c24 */ /* 0x000fc4000f8e02ff */
[----:B------:R-:W-:-:S04]  /*2a90*/  IMAD.WIDE.U32 R16, R31, UR6, R16 ;  /* 0x000000061f107c25 */ /* 0x000fc8000f8e0010 */
[----:B------:R-:W-:Y:S01]  /*2aa0*/  FMUL R27, R27, R10 ;  /* 0x0000000a1b1b7220 */ /* 0x000fe20000400000 */
[----:B------:R-:W-:-:S03]  /*2ab0*/  IMAD R31, R31, UR7, R28 ;  /* 0x000000071f1f7c24 */ /* 0x000fc6000f8e021c */
[----:B------:R-:W-:Y:S01]  /*2ac0*/  FFMA R27, R78, R3, R27 ;  /* 0x000000034e1b7223 */ /* 0x000fe2000000001b */
[----:B------:R-:W-:-:S04]  /*2ad0*/  IADD3 R16, P3, R16, UR10, RZ ;  /* 0x0000000a10107c10 */ /* 0x000fc8000ff7e0ff */
[----:B------:R-:W-:Y:S02]  /*2ae0*/  F2FP.SATFINITE.E4M3.F32.PACK_AB_MERGE_C R29, RZ, R27, RZ ;  /* 0x0000001bff1d723e */ /* 0x000fe400048070ff */
[----:B------:R-:W-:Y:S02]  /*2af0*/  IADD3.X R17, R17, UR11, R31, P3, !PT ;  /* 0x0000000b11117c10 */ /* 0x000fe40009ffe41f */
[----:B------:R-:W-:Y:S01]  /*2b00*/  PRMT R27, RZ, 0x7610, R27 ;  /* 0x00007610ff1b7816 */ /* 0x000fe2000000001b */
[----:B------:R1:W-:Y:S01]  /*2b10*/  @!P2 STG.E.U8 desc[UR16][R8.64+0x1], R29 ;  /* 0x0000011d0800a986 */ /* 0x0003e2000c101110 */
[----:B------:R-:W-:Y:S05]  /*2b20*/  @P0 BRA `(.L_x_39) ;  /* 0x0000000000040947 */ /* 0x000fea0003800000 */
[----:B------:R3:W5:Y:S02]  /*2b30*/  LDG.E.U8 R27, desc[UR16][R16.64] ;  /* 0x00000010101b7981 */ /* 0x000764000c1e1100 */
.L_x_39:
[----:B------:R-:W-:Y:S05]  /*2b40*/  BSYNC B1 ;  /* 0x0000000000017941 */ /* 0x000fea0003800000 */
.L_x_38:
[----:B-----5:R-:W-:Y:S01]  /*2b50*/  LOP3.LUT R27, R27, 0xff, RZ, 0xc0, !PT ;  /* 0x000000ff1b1b7812 */ /* 0x020fe200078ec0ff */
[----:B------:R-:W-:Y:S01]  /*2b60*/  BSSY B1, `(.L_x_40) ;  /* 0x000000b000017945 */ /* 0x000fe20003800000 */
[----:B------:R-:W-:Y:S02]  /*2b70*/  ISETP.LT.OR P1, PT, R25, 0x9, !P1 ;  /* 0x000000091900780c */ /* 0x000fe40004f21670 */
[----:B------:R-:W-:-:S05]  /*2b80*/  F2FP.F16.E4M3.UNPACK_B R27, R27 ;  /* 0x0000001bff1b723e */ /* 0x000fca00020006ff */
[----:B------:R-:W-:-:S05]  /*2b90*/  HADD2.F32 R27, -RZ, R27.H0_H0 ;  /* 0x2000001bff1b7230 */ /* 0x000fca0000004100 */
[----:B------:R-:W-:Y:S01]  /*2ba0*/  FMUL R28, R27, R10 ;  /* 0x0000000a1b1c7220 */ /* 0x000fe20000400000 */
[----:B------:R-:W-:-:S03]  /*2bb0*/  PRMT R27, RZ, 0x7610, R27 ;  /* 0x00007610ff1b7816 */ /* 0x000fc6000000001b */
[----:B------:R-:W-:-:S05]  /*2bc0*/  FFMA R28, R77, R3, R28 ;  /* 0x000000034d1c7223 */ /* 0x000fca000000001c */
[----:B-1----:R-:W-:-:S05]  /*2bd0*/  F2FP.SATFINITE.E4M3.F32.PACK_AB_MERGE_C R29, RZ, R28, RZ ;  /* 0x0000001cff1d723e */ /* 0x002fca00048070ff */
[----:B------:R1:W-:Y:S01]  /*2be0*/  @!P0 STG.E.U8 desc[UR16][R6.64], R29 ;  /* 0x0000001d06008986 */ /* 0x0003e2000c101110 */
[----:B------:R-:W-:Y:S05]  /*2bf0*/  @P1 BRA `(.L_x_41) ;  /* 0x0000000000041947 */ /* 0x000fea0003800000 */
[----:B------:R4:W5:Y:S02]  /*2c00*/  LDG.E.U8 R27, desc[UR16][R16.64+0x1] ;  /* 0x00000110101b7981 */ /* 0x000964000c1e1100 */
.L_x_41:
[----:B------:R-:W-:Y:S05]  /*2c10*/  BSYNC B1 ;  /* 0x0000000000017941 */ /* 0x000fea0003800000 */
.L_x_40:
[----:B-----5:R-:W-:Y:S01]  /*2c20*/  LOP3.LUT R27, R27, 0xff, RZ, 0xc0, !PT ;  /* 0x000000ff1b1b7812 */ /* 0x020fe200078ec0ff */
[----:B------:R-:W-:Y:S01]  /*2c30*/  BSSY B1, `(.L_x_42) ;  /* 0x000000c000017945 */ /* 0x000fe20003800000 */
[----:B------:R-:W-:Y:S02]  /*2c40*/  ISETP.GE.AND P0, PT, R26, 0x9, PT ;  /* 0x000000091a00780c */ /* 0x000fe40003f06270 */
[----:B------:R-:W-:Y:S02]  /*2c50*/  F2FP.F16.E4M3.UNPACK_B R27, R27 ;  /* 0x0000001bff1b723e */ /* 0x000fe400020006ff */
[----:B------:R-:W-:-:S03]  /*2c60*/  ISETP.LT.OR P2, PT, R25, 0x1, !P0 ;  /* 0x000000011900780c */ /* 0x000fc60004741670 */
[----:B------:R-:W-:-:S05]  /*2c70*/  HADD2.F32 R27, -RZ, R27.H0_H0 ;  /* 0x2000001bff1b7230 */ /* 0x000fca0000004100 */
[----:B------:R-:W-:-:S04]  /*2c80*/  FMUL R27, R27, R10 ;  /* 0x0000000a1b1b7220 */ /* 0x000fc80000400000 */
[----:B------:R-:W-:-:S05]  /*2c90*/  FFMA R27, R76, R3, R27 ;  /* 0x000000034c1b7223 */ /* 0x000fca000000001b */
[----:B-1----:R-:W-:Y:S02]  /*2ca0*/  F2FP.SATFINITE.E4M3.F32.PACK_AB_MERGE_C R29, RZ, R27, RZ ;  /* 0x0000001bff1d723e */ /* 0x002fe400048070ff */
[----:B------:R-:W-:-:S03]  /*2cb0*/  PRMT R27, RZ, 0x7610, R27 ;  /* 0x00007610ff1b7816 */ /* 0x000fc6000000001b */
[----:B------:R1:W-:Y:S01]  /*2cc0*/  @!P1 STG.E.U8 desc[UR16][R6.64+0x1], R29 ;  /* 0x0000011d06009986 */ /* 0x0003e2000c101110 */
[----:B------:R-:W-:Y:S05]  /*2cd0*/  @P2 BRA `(.L_x_43) ;  /* 0x0000000000042947 */ /* 0x000fea0003800000 */
[----:B------:R0:W5:Y:S02]  /*2ce0*/  LDG.E.U8 R27, desc[UR16][R12.64+0x8] ;  /* 0x000008100c1b7981 */ /* 0x000164000c1e1100 */
.L_x_43:
[----:B------:R-:W-:Y:S05]  /*2cf0*/  BSYNC B1 ;  /* 0x0000000000017941 */ /* 0x000fea0003800000 */
.L_x_42:
        /* <DEDUP_REMOVED lines=13> */
.L_x_45:
[----:B------:R-:W-:Y:S05]  /*2dd0*/  BSYNC B1 ;  /* 0x0000000000017941 */ /* 0x000fea0003800000 */
.L_x_44:
[----:B-----5:R-:W-:Y:S01]  /*2de0*/  LOP3.LUT R27, R27, 0xff, RZ, 0xc0, !PT ;  /* 0x000000ff1b1b7812 */ /* 0x020fe200078ec0ff */
[----:B------:R-:W-:Y:S01]  /*2df0*/  BSSY B1, `(.L_x_46) ;  /* 0x000000b000017945 */ /* 0x000fe20003800000 */
[----:B------:R-:W-:Y:S02]  /*2e00*/  ISETP.LT.OR P0, PT, R25, 0x9, !P0 ;  /* 0x000000091900780c */ /* 0x000fe40004701670 */
[----:B------:R-:W-:-:S05]  /*2e10*/  F2FP.F16.E4M3.UNPACK_B R27, R27 ;  /* 0x0000001bff1b723e */ /* 0x000fca00020006ff */
        /* <DEDUP_REMOVED lines=8> */
.L_x_47:
[----:B------:R-:W-:Y:S05]  /*2ea0*/  BSYNC B1 ;  /* 0x0000000000017941 */ /* 0x000fea0003800000 */
.L_x_46:
        /* <DEDUP_REMOVED lines=12> */
.L_x_49:
[----:B------:R-:W-:Y:S05]  /*2f70*/  BSYNC B1 ;  /* 0x0000000000017941 */ /* 0x000fea0003800000 */
.L_x_48:
        /* <DEDUP_REMOVED lines=13> */
.L_x_51:
[----:B------:R-:W-:Y:S05]  /*3050*/  BSYNC B1 ;  /* 0x0000000000017941 */ /* 0x000fea0003800000 */
.L_x_50:
        /* <DEDUP_REMOVED lines=13> */
.L_x_53:
[----:B------:R-:W-:Y:S05]  /*3130*/  BSYNC B1 ;  /* 0x0000000000017941 */ /* 0x000fea0003800000 */
.L_x_52:
        /* <DEDUP_REMOVED lines=12> */
.L_x_55:
[----:B------:R-:W-:Y:S05]  /*3200*/  BSYNC B1 ;  /* 0x0000000000017941 */ /* 0x000fea0003800000 */
.L_x_54:
        /* <DEDUP_REMOVED lines=12> */
.L_x_57:
[----:B------:R-:W-:Y:S05]  /*32d0*/  BSYNC B1 ;  /* 0x0000000000017941 */ /* 0x000fea0003800000 */
.L_x_56:
        /* <DEDUP_REMOVED lines=13> */
.L_x_59:
[----:B------:R-:W-:Y:S05]  /*33b0*/  BSYNC B1 ;  /* 0x0000000000017941 */ /* 0x000fea0003800000 */
.L_x_58:
        /* <DEDUP_REMOVED lines=13> */
.L_x_61:
[----:B------:R-:W-:Y:S05]  /*3490*/  BSYNC B1 ;  /* 0x0000000000017941 */ /* 0x000fea0003800000 */
.L_x_60:
        /* <DEDUP_REMOVED lines=12> */
.L_x_63:
[----:B------:R-:W-:Y:S05]  /*3560*/  BSYNC B1 ;  /* 0x0000000000017941 */ /* 0x000fea0003800000 */
.L_x_62:
        /* <DEDUP_REMOVED lines=12> */
.L_x_65:
[----:B------:R-:W-:Y:S05]  /*3630*/  BSYNC B1 ;  /* 0x0000000000017941 */ /* 0x000fea0003800000 */
.L_x_64:
        /* <DEDUP_REMOVED lines=13> */
.L_x_67:
[----:B------:R-:W-:Y:S05]  /*3710*/  BSYNC B1 ;  /* 0x0000000000017941 */ /* 0x000fea0003800000 */
.L_x_66:
        /* <DEDUP_REMOVED lines=13> */
.L_x_69:
[----:B------:R-:W-:Y:S05]  /*37f0*/  BSYNC B1 ;  /* 0x0000000000017941 */ /* 0x000fea0003800000 */
.L_x_68:
        /* <DEDUP_REMOVED lines=12> */
.L_x_71:
[----:B------:R-:W-:Y:S05]  /*38c0*/  BSYNC B1 ;  /* 0x0000000000017941 */ /* 0x000fea0003800000 */
.L_x_70:
        /* <DEDUP_REMOVED lines=12> */
.L_x_73:
[----:B------:R-:W-:Y:S05]  /*3990*/  BSYNC B1 ;  /* 0x0000000000017941 */ /* 0x000fea0003800000 */
.L_x_72:
        /* <DEDUP_REMOVED lines=13> */
.L_x_75:
[----:B------:R-:W-:Y:S05]  /*3a70*/  BSYNC B1 ;  /* 0x0000000000017941 */ /* 0x000fea0003800000 */
.L_x_74:
        /* <DEDUP_REMOVED lines=13> */
.L_x_77:
[----:B------:R-:W-:Y:S05]  /*3b50*/  BSYNC B1 ;  /* 0x0000000000017941 */ /* 0x000fea0003800000 */
.L_x_76:
        /* <DEDUP_REMOVED lines=12> */
.L_x_79:
[----:B------:R-:W-:Y:S05]  /*3c20*/  BSYNC B1 ;  /* 0x0000000000017941 */ /* 0x000fea0003800000 */
.L_x_78:
[----:B-----5:R-:W-:Y:S01]  /*3c30*/  LOP3.LUT R27, R27, 0xff, RZ, 0xc0, !PT ;  /* 0x000000ff1b1b7812 */ /* 0x020fe200078ec0ff */
[----:B------:R-:W-:Y:S01]  /*3c40*/  BSSY B1, `(.L_x_80) ;  /* 0x000000b000017945 */ /* 0x000fe20003800000 */
[----:B------:R-:W-:Y:S02]  /*3c50*/  ISETP.LT.OR P1, PT, R25, 0x9, !P1 ;  /* 0x000000091900780c */ /* 0x000fe40004f21670 */
[----:B------:R-:W-:-:S05]  /*3c60*/  F2FP.F16.E4M3.UNPACK_B R27, R27 ;  /* 0x0000001bff1b723e */ /* 0x000fca00020006ff */
[----:B------:R-:W-:-:S05]  /*3c70*/  HADD2.F32 R27, -RZ, R27.H0_H0 ;  /* 0x2000001bff1b7230 */ /* 0x000fca0000004100 */
[----:B------:R-:W-:-:S04]  /*3c80*/  FMUL R28, R27, R10 ;  /* 0x0000000a1b1c7220 */ /* 0x000fc80000400000 */
[----:B------:R-:W-:Y:S01]  /*3c90*/  FFMA R28, R23, R3, R28 ;  /* 0x00000003171c7223 */ /* 0x000fe2000000001c */
[----:B------:R-:W-:-:S04]  /*3ca0*/  PRMT R23, RZ, 0x7610, R23 ;  /* 0x00007610ff177816 */ /* 0x000fc80000000017 */
[----:B------:R-:W-:-:S05]  /*3cb0*/  F2FP.SATFINITE.E4M3.F32.PACK_AB_MERGE_C R27, RZ, R28, RZ ;  /* 0x0000001cff1b723e */ /* 0x000fca00048070ff */
[----:B------:R0:W-:Y:S01]  /*3cc0*/  @!P0 STG.E.U8 desc[UR16][R6.64+0x28], R27 ;  /* 0x0000281b06008986 */ /* 0x0001e2000c101110 */
[----:B------:R-:W-:Y:S05]  /*3cd0*/  @P1 BRA `(.L_x_81) ;  /* 0x0000000000041947 */ /* 0x000fea0003800000 */
[----:B------:R0:W5:Y:S02]  /*3ce0*/  LDG.E.U8 R23, desc[UR16][R16.64+0x29] ;  /* 0x0000291010177981 */ /* 0x000164000c1e1100 */
.L_x_81:
[----:B------:R-:W-:Y:S05]  /*3cf0*/  BSYNC B1 ;  /* 0x0000000000017941 */ /* 0x000fea0003800000 */
.L_x_80:
        /* <DEDUP_REMOVED lines=8> */
[----:B0-----:R-:W-:Y:S02]  /*3d80*/  F2FP.SATFINITE.E4M3.F32.PACK_AB_MERGE_C R27, RZ, R23, RZ ;  /* 0x00000017ff1b723e */ /* 0x001fe400048070ff */
[----:B------:R-:W-:-:S03]  /*3d90*/  PRMT R23, RZ, 0x7610, R23 ;  /* 0x00007610ff177816 */ /* 0x000fc60000000017 */
[----:B------:R0:W-:Y:S01]  /*3da0*/  @!P1 STG.E.U8 desc[UR16][R6.64+0x29], R27 ;  /* 0x0000291b06009986 */ /* 0x0001e2000c101110 */
[----:B------:R-:W-:Y:S05]  /*3db0*/  @P2 BRA `(.L_x_83) ;  /* 0x0000000000042947 */ /* 0x000fea0003800000 */
[----:B------:R0:W5:Y:S02]  /*3dc0*/  LDG.E.U8 R23, desc[UR16][R12.64+0x30] ;  /* 0x000030100c177981 */ /* 0x000164000c1e1100 */
.L_x_83:
[----:B------:R-:W-:Y:S05]  /*3dd0*/  BSYNC B1 ;  /* 0x0000000000017941 */ /* 0x000fea0003800000 */
.L_x_82:
[----:B-----5:R-:W-:Y:S01]  /*3de0*/  LOP3.LUT R23, R23, 0xff, RZ, 0xc0, !PT ;  /* 0x000000ff17177812 */ /* 0x020fe200078ec0ff */
[----:B------:R-:W-:Y:S01]  /*3df0*/  BSSY B1, `(.L_x_84) ;  /* 0x000000c000017945 */ /* 0x000fe20003800000 */
[----:B------:R-:W-:Y:S02]  /*3e00*/  ISETP.GE.AND P1, PT, R26, 0x32, PT ;  /* 0x000000321a00780c */ /* 0x000fe40003f26270 */
[----:B------:R-:W-:Y:S02]  /*3e10*/  F2FP.F16.E4M3.UNPACK_B R23, R23 ;  /* 0x00000017ff17723e */ /* 0x000fe400020006ff */
[----:B------:R-:W-:-:S03]  /*3e20*/  ISETP.LT.OR P3, PT, R25, 0x1, !P1 ;  /* 0x000000011900780c */ /* 0x000fc60004f61670 */
        /* <DEDUP_REMOVED lines=8> */
.L_x_85:
[----:B------:R-:W-:Y:S05]  /*3eb0*/  BSYNC B1 ;  /* 0x0000000000017941 */ /* 0x000fea0003800000 */
.L_x_84:
[----:B-----5:R-:W-:Y:S01]  /*3ec0*/  LOP3.LUT R21, R21, 0xff, RZ, 0xc0, !PT ;  /* 0x000000ff15157812 */ /* 0x020fe200078ec0ff */
[----:B------:R-:W-:Y:S01]  /*3ed0*/  BSSY B1, `(.L_x_86) ;  /* 0x000000b000017945 */ /* 0x000fe20003800000 */
[----:B------:R-:W-:Y:S02]  /*3ee0*/  ISETP.LT.OR P0, PT, R25, 0x9, !P0 ;  /* 0x000000091900780c */ /* 0x000fe40004701670 */
[----:B------:R-:W-:-:S05]  /*3ef0*/  F2FP.F16.E4M3.UNPACK_B R21, R21 ;  /* 0x00000015ff15723e */ /* 0x000fca00020006ff */
        /* <DEDUP_REMOVED lines=8> */
.L_x_87:
[----:B------:R-:W-:Y:S05]  /*3f80*/  BSYNC B1 ;  /* 0x0000000000017941 */ /* 0x000fea0003800000 */
.L_x_86:
        /* <DEDUP_REMOVED lines=12> */
.L_x_89:
[----:B------:R-:W-:Y:S05]  /*4050*/  BSYNC B1 ;  /* 0x0000000000017941 */ /* 0x000fea0003800000 */
.L_x_88:
        /* <DEDUP_REMOVED lines=13> */
.L_x_91:
[----:B------:R-:W-:Y:S05]  /*4130*/  BSYNC B1 ;  /* 0x0000000000017941 */ /* 0x000fea0003800000 */
.L_x_90:
        /* <DEDUP_REMOVED lines=13> */
.L_x_93:
[----:B------:R-:W-:Y:S05]  /*4210*/  BSYNC B1 ;  /* 0x0000000000017941 */ /* 0x000fea0003800000 */
.L_x_92:
[----:B-----5:R-:W-:Y:S01]  /*4220*/  LOP3.LUT R15, R15, 0xff, RZ, 0xc0, !PT ;  /* 0x000000ff0f0f7812 */ /* 0x020fe200078ec0ff */
[----:B------:R-:W-:Y:S01]  /*4230*/  BSSY B1, `(.L_x_94) ;  /* 0x000000b000017945 */ /* 0x000fe20003800000 */
[----:B------:R-:W-:Y:S02]  /*4240*/  ISETP.LT.OR P0, PT, R25, 0x9, !P0 ;  /* 0x000000091900780c */ /* 0x000fe40004701670 */
[----:B------:R-:W-:Y:S02]  /*4250*/  F2FP.F16.E4M3.UNPACK_B R15, R15 ;  /* 0x0000000fff0f723e */ /* 0x000fe400020006ff */
[----:B0-2---:R-:W-:-:S03]  /*4260*/  PRMT R12, RZ, 0x7610, R12 ;  /* 0x00007610ff0c7816 */ /* 0x005fc6000000000c */
[----:B------:R-:W-:-:S05]  /*4270*/  HADD2.F32 R15, -RZ, R15.H0_H0 ;  /* 0x2000000fff0f7230 */ /* 0x000fca0000004100 */
[----:B------:R-:W-:-:S04]  /*4280*/  FMUL R15, R15, R10 ;  /* 0x0000000a0f0f7220 */ /* 0x000fc80000400000 */
[----:B------:R-:W-:-:S05]  /*4290*/  FFMA R15, R18, R3, R15 ;  /* 0x00000003120f7223 */ /* 0x000fca000000000f */
[----:B------:R-:W-:-:S05]  /*42a0*/  F2FP.SATFINITE.E4M3.F32.PACK_AB_MERGE_C R15, RZ, R15, RZ ;  /* 0x0000000fff0f723e */ /* 0x000fca00048070ff */
[----:B------:R0:W-:Y:S01]  /*42b0*/  @!P3 STG.E.U8 desc[UR16][R8.64+0x39], R15 ;  /* 0x0000390f0800b986 */ /* 0x0001e2000c101110 */
[----:B------:R-:W-:Y:S05]  /*42c0*/  @P0 BRA `(.L_x_95) ;  /* 0x0000000000040947 */ /* 0x000fea0003800000 */
[----:B------:R2:W5:Y:S02]  /*42d0*/  LDG.E.U8 R12, desc[UR16][R16.64+0x38] ;  /* 0x00003810100c7981 */ /* 0x000564000c1e1100 */
.L_x_95:
[----:B------:R-:W-:Y:S05]  /*42e0*/  BSYNC B1 ;  /* 0x0000000000017941 */ /* 0x000fea0003800000 */
.L_x_94:
[----:B-----5:R-:W-:Y:S01]  /*42f0*/  LOP3.LUT R12, R12, 0xff, RZ, 0xc0, !PT ;  /* 0x000000ff0c0c7812 */ /* 0x020fe200078ec0ff */
[----:B------:R-:W-:Y:S01]  /*4300*/  BSSY B1, `(.L_x_96) ;  /* 0x000000b000017945 */ /* 0x000fe20003800000 */
[----:B------:R-:W-:Y:S02]  /*4310*/  ISETP.LT.OR P1, PT, R25, 0x9, !P1 ;  /* 0x000000091900780c */ /* 0x000fe40004f21670 */
[----:B------:R-:W-:-:S05]  /*4320*/  F2FP.F16.E4M3.UNPACK_B R12, R12 ;  /* 0x0000000cff0c723e */ /* 0x000fca00020006ff */
[----:B01----:R-:W-:-:S05]  /*4330*/  HADD2.F32 R9, -RZ, R12.H0_H0 ;  /* 0x2000000cff097230 */ /* 0x003fca0000004100 */
[----:B------:R-:W-:-:S04]  /*4340*/  FMUL R8, R9, R10 ;  /* 0x0000000a09087220 */ /* 0x000fc80000400000 */
[----:B------:R-:W-:-:S05]  /*4350*/  FFMA R8, R11, R3, R8 ;  /* 0x000000030b087223 */ /* 0x000fca0000000008 */
[----:B------:R-:W-:Y:S02]  /*4360*/  F2FP.SATFINITE.E4M3.F32.PACK_AB_MERGE_C R9, RZ, R8, RZ ;  /* 0x00000008ff09723e */ /* 0x000fe400048070ff */
[----:B------:R-:W-:-:S03]  /*4370*/  PRMT R8, RZ, 0x7610, R8 ;  /* 0x00007610ff087816 */ /* 0x000fc60000000008 */
[----:B------:R0:W-:Y:S01]  /*4380*/  @!P0 STG.E.U8 desc[UR16][R6.64+0x38], R9 ;  /* 0x0000380906008986 */ /* 0x0001e2000c101110 */
[----:B------:R-:W-:Y:S05]  /*4390*/  @P1 BRA `(.L_x_97) ;  /* 0x0000000000041947 */ /* 0x000fea0003800000 */
[----:B------:R1:W5:Y:S02]  /*43a0*/  LDG.E.U8 R8, desc[UR16][R16.64+0x39] ;  /* 0x0000391010087981 */ /* 0x000364000c1e1100 */
.L_x_97:
[----:B------:R-:W-:Y:S05]  /*43b0*/  BSYNC B1 ;  /* 0x0000000000017941 */ /* 0x000fea0003800000 */
.L_x_96:
[----:B------:R-:W-:Y:S05]  /*43c0*/  @P1 BRA `(.L_x_98) ;  /* 0x0000000800601947 */ /* 0x000fea0003800000 */
[----:B-----5:R-:W-:-:S04]  /*43d0*/  LOP3.LUT R8, R8, 0xff, RZ, 0xc0, !PT ;  /* 0x000000ff08087812 */ /* 0x020fc800078ec0ff */
[----:B------:R-:W-:-:S05]  /*43e0*/  F2FP.F16.E4M3.UNPACK_B R8, R8 ;  /* 0x00000008ff08723e */ /* 0x000fca00020006ff */
[----:B0-----:R-:W-:-:S05]  /*43f0*/  HADD2.F32 R9, -RZ, R8.H0_H0 ;  /* 0x20000008ff097230 */ /* 0x001fca0000004100 */
[----:B------:R-:W-:-:S04]  /*4400*/  FMUL R9, R9, R10 ;  /* 0x0000000a09097220 */ /* 0x000fc80000400000 */
[----:B------:R-:W-:-:S05]  /*4410*/  FFMA R9, R14, R3, R9 ;  /* 0x000000030e097223 */ /* 0x000fca0000000009 */
[----:B------:R-:W-:-:S05]  /*4420*/  F2FP.SATFINITE.E4M3.F32.PACK_AB_MERGE_C R9, RZ, R9, RZ ;  /* 0x00000009ff09723e */ /* 0x000fca00048070ff */
[----:B------:R0:W-:Y:S01]  /*4430*/  STG.E.U8 desc[UR16][R6.64+0x39], R9 ;  /* 0x0000390906007986 */ /* 0x0001e2000c101110 */
[----:B------:R-:W-:Y:S05]  /*4440*/  BRA `(.L_x_98) ;  /* 0x0000000800407947 */ /* 0x000fea0003800000 */
.L_x_33:
[C---:B------:R-:W-:Y:S01]  /*4450*/  ISETP.GE.AND P3, PT, R26.reuse, 0x1, PT ;  /* 0x000000011a00780c */ /* 0x040fe20003f66270 */
[-C--:B--2---:R-:W-:Y:S01]  /*4460*/  FMUL R79, R79, R3.reuse ;  /* 0x000000034f4f7220 */ /* 0x084fe20000400000 */
[----:B------:R-:W-:Y:S01]  /*4470*/  ISETP.GE.AND P0, PT, R26, 0x2, PT ;  /* 0x000000021a00780c */ /* 0x000fe20003f06270 */
[-C--:B------:R-:W-:Y:S01]  /*4480*/  FMUL R78, R78, R3.reuse ;  /* 0x000000034e4e7220 */ /* 0x080fe20000400000 */
[----:B------:R-:W-:Y:S01]  /*4490*/  ISETP.LT.OR P1, PT, R25, 0x1, !P3 ;  /* 0x000000011900780c */ /* 0x000fe20005f21670 */
[-C--:B------:R-:W-:Y:S01]  /*44a0*/  FMUL R77, R77, R3.reuse ;  /* 0x000000034d4d7220 */ /* 0x080fe20000400000 */
[C---:B------:R-:W-:Y:S01]  /*44b0*/  ISETP.LT.OR P2, PT, R25.reuse, 0x1, !P0 ;  /* 0x000000011900780c */ /* 0x040fe20004741670 */
[-C--:B------:R-:W-:Y:S01]  /*44c0*/  FMUL R76, R76, R3.reuse ;  /* 0x000000034c4c7220 */ /* 0x080fe20000400000 */
[----:B------:R-:W-:Y:S01]  /*44d0*/  ISETP.LT.OR P3, PT, R25, 0x9, !P3 ;  /* 0x000000091900780c */ /* 0x000fe20005f61670 */
[----:B------:R-:W-:Y:S01]  /*44e0*/  FMUL R75, R75, R3 ;  /* 0x000000034b4b7220 */ /* 0x000fe20000400000 */
[----:B------:R-:W-:Y:S01]  /*44f0*/  F2FP.SATFINITE.E4M3.F32.PACK_AB_MERGE_C R79, RZ, R79, RZ ;  /* 0x0000004fff4f723e */ /* 0x000fe200048070ff */
[-C--:B------:R-:W-:Y:S01]  /*4500*/  FMUL R74, R74, R3.reuse ;  /* 0x000000034a4a7220 */ /* 0x080fe20000400000 */
[----:B------:R-:W-:Y:S01]  /*4510*/  F2FP.SATFINITE.E4M3.F32.PACK_AB_MERGE_C R13, RZ, R78, RZ ;  /* 0x0000004eff0d723e */ /* 0x000fe200048070ff */
[----:B------:R-:W-:Y:S01]  /*4520*/  FMUL R73, R73, R3 ;  /* 0x0000000349497220 */ /* 0x000fe20000400000 */
[----:B------:R-:W-:Y:S01]  /*4530*/  F2FP.SATFINITE.E4M3.F32.PACK_AB_MERGE_C R77, RZ, R77, RZ ;  /* 0x0000004dff4d723e */ /* 0x000fe200048070ff */
[-C--:B------:R-:W-:Y:S01]  /*4540*/  FMUL R72, R72, R3.reuse ;  /* 0x0000000348487220 */ /* 0x080fe20000400000 */
[----:B------:R-:W-:Y:S01]  /*4550*/  ISETP.LT.OR P0, PT, R25, 0x9, !P0 ;  /* 0x000000091900780c */ /* 0x000fe20004701670 */
[----:B------:R-:W-:Y:S01]  /*4560*/  @!P1 STG.E.U8 desc[UR16][R8.64], R79 ;  /* 0x0000004f08009986 */ /* 0x000fe2000c101110 */
[C---:B------:R-:W-:Y:S01]  /*4570*/  ISETP.GE.AND P1, PT, R26.reuse, 0x9, PT ;  /* 0x000000091a00780c */ /* 0x040fe20003f26270 */
[----:B------:R-:W-:Y:S01]  /*4580*/  FMUL R71, R71, R3 ;  /* 0x0000000347477220 */ /* 0x000fe20000400000 */
[----:B------:R-:W-:Y:S01]  /*4590*/  F2FP.SATFINITE.E4M3.F32.PACK_AB_MERGE_C R75, RZ, R75, RZ ;  /* 0x0000004bff4b723e */ /* 0x000fe200048070ff */
[----:B------:R0:W-:Y:S01]  /*45a0*/  @!P2 STG.E.U8 desc[UR16][R8.64+0x1], R13 ;  /* 0x0000010d0800a986 */ /* 0x0001e2000c101110 */
[----:B------:R-:W-:Y:S01]  /*45b0*/  ISETP.GE.AND P2, PT, R26, 0xa, PT ;  /* 0x0000000a1a00780c */ /* 0x000fe20003f46270 */
[-C--:B------:R-:W-:Y:S01]  /*45c0*/  FMUL R70, R70, R3.reuse ;  /* 0x0000000346467220 */ /* 0x080fe20000400000 */
[----:B------:R-:W-:Y:S01]  /*45d0*/  F2FP.SATFINITE.E4M3.F32.PACK_AB_MERGE_C R17, RZ, R74, RZ ;  /* 0x0000004aff11723e */ /* 0x000fe200048070ff */
[----:B------:R-:W-:Y:S01]  /*45e0*/  @!P3 STG.E.U8 desc[UR16][R6.64], R77 ;  /* 0x0000004d0600b986 */ /* 0x000fe2000c101110 */
[C---:B------:R-:W-:Y:S01]  /*45f0*/  ISETP.LT.OR P3, PT, R25.reuse, 0x1, !P1 ;  /* 0x000000011900780c */ /* 0x040fe20004f61670 */
[-C--:B------:R-:W-:Y:S01]  /*4600*/  FMUL R68, R68, R3.reuse ;  /* 0x0000000344447220 */ /* 0x080fe20000400000 */
[----:B------:R-:W-:Y:S01]  /*4610*/  ISETP.LT.OR P5, PT, R25, 0x1, !P2 ;  /* 0x000000011900780c */ /* 0x000fe200057a1670 */
[-C--:B------:R-:W-:Y:S01]  /*4620*/  FMUL R67, R67, R3.reuse ;  /* 0x0000000343437220 */ /* 0x080fe20000400000 */
[----:B------:R-:W-:Y:S01]  /*4630*/  ISETP.LT.OR P1, PT, R25, 0x9, !P1 ;  /* 0x000000091900780c */ /* 0x000fe20004f21670 */
[----:B------:R-:W-:Y:S01]  /*4640*/  FMUL R65, R65, R3 ;  /* 0x0000000341417220 */ /* 0x000fe20000400000 */
[----:B------:R-:W-:Y:S01]  /*4650*/  F2FP.SATFINITE.E4M3.F32.PACK_AB_MERGE_C R73, RZ, R73, RZ ;  /* 0x00000049ff49723e */ /* 0x000fe200048070ff */
[-C--:B------:R-:W-:Y:S01]  /*4660*/  FMUL R66, R66, R3.reuse ;  /* 0x0000000342427220 */ /* 0x080fe20000400000 */
[----:B0-----:R-:W-:Y:S01]  /*4670*/  F2FP.SATFINITE.E4M3.F32.PACK_AB_MERGE_C R13, RZ, R76, RZ ;  /* 0x0000004cff0d723e */ /* 0x001fe200048070ff */
[-C--:B------:R-:W-:Y:S01]  /*4680*/  FMUL R64, R64, R3.reuse ;  /* 0x0000000340407220 */ /* 0x080fe20000400000 */
[----:B------:R-:W-:Y:S01]  /*4690*/  ISETP.LT.OR P2, PT, R25, 0x9, !P2 ;  /* 0x000000091900780c */ /* 0x000fe20005741670 */
[-C--:B------:R-:W-:Y:S01]  /*46a0*/  FMUL R63, R63, R3.reuse ;  /* 0x000000033f3f7220 */ /* 0x080fe20000400000 */
[----:B------:R-:W-:Y:S01]  /*46b0*/  F2FP.SATFINITE.E4M3.F32.PACK_AB_MERGE_C R27, RZ, R72, RZ ;  /* 0x00000048ff1b723e */ /* 0x000fe200048070ff */
[----:B------:R0:W-:Y:S01]  /*46c0*/  @!P0 STG.E.U8 desc[UR16][R6.64+0x1], R13 ;  /* 0x0000010d06008986 */ /* 0x0001e2000c101110 */
[C---:B------:R-:W-:Y:S01]  /*46d0*/  ISETP.GE.AND P0, PT, R26.reuse, 0x11, PT ;  /* 0x000000111a00780c */ /* 0x040fe20003f06270 */
[----:B------:R-:W-:Y:S01]  /*46e0*/  FMUL R61, R61, R3 ;  /* 0x000000033d3d7220 */ /* 0x000fe20000400000 */
[----:B------:R-:W-:Y:S01]  /*46f0*/  F2FP.SATFINITE.E4M3.F32.PACK_AB_MERGE_C R71, RZ, R71, RZ ;  /* 0x00000047ff47723e */ /* 0x000fe200048070ff */
[----:B------:R-:W-:Y:S01]  /*4700*/  @!P3 STG.E.U8 desc[UR16][R8.64+0x8], R75 ;  /* 0x0000084b0800b986 */ /* 0x000fe2000c101110 */
[----:B------:R-:W-:Y:S01]  /*4710*/  ISETP.GE.AND P3, PT, R26, 0x12, PT ;  /* 0x000000121a00780c */ /* 0x000fe20003f66270 */
[----:B------:R-:W-:Y:S01]  /*4720*/  FMUL R62, R62, R3 ;  /* 0x000000033e3e7220 */ /* 0x000fe20000400000 */
[----:B------:R-:W-:Y:S01]  /*4730*/  F2FP.SATFINITE.E4M3.F32.PACK_AB_MERGE_C R67, RZ, R67, RZ ;  /* 0x00000043ff43723e */ /* 0x000fe200048070ff */
[----:B------:R1:W-:Y:S01]  /*4740*/  @!P5 STG.E.U8 desc[UR16][R8.64+0x9], R17 ;  /* 0x000009110800d986 */ /* 0x0003e2000c101110 */
[----:B------:R-:W-:Y:S01]  /*4750*/  ISETP.LT.OR P5, PT, R25, 0x1, !P3 ;  /* 0x000000011900780c */ /* 0x000fe20005fa1670 */
[-C--:B------:R-:W-:Y:S01]  /*4760*/  FMUL R59, R59, R3.reuse ;  /* 0x000000033b3b7220 */ /* 0x080fe20000400000 */
[C---:B------:R-:W-:Y:S01]  /*4770*/  ISETP.LT.OR P3, PT, R25.reuse, 0x9, !P3 ;  /* 0x000000091900780c */ /* 0x040fe20005f61670 */
[----:B------:R-:W-:Y:S01]  /*4780*/  @!P1 STG.E.U8 desc[UR16][R6.64+0x8], R73 ;  /* 0x0000084906009986 */ /* 0x000fe2000c101110 */
[----:B------:R-:W-:Y:S01]  /*4790*/  ISETP.LT.OR P1, PT, R25, 0x1, !P0 ;  /* 0x000000011900780c */ /* 0x000fe20004721670 */
[-C--:B------:R-:W-:Y:S01]  /*47a0*/  FMUL R60, R60, R3.reuse ;  /* 0x000000033c3c7220 */ /* 0x080fe20000400000 */
[----:B0-----:R-:W-:Y:S01]  /*47b0*/  F2FP.SATFINITE.E4M3.F32.PACK_AB_MERGE_C R13, RZ, R70, RZ ;  /* 0x00000046ff0d723e */ /* 0x001fe200048070ff */
[----:B------:R-:W-:Y:S01]  /*47c0*/  @!P2 STG.E.U8 desc[UR16][R6.64+0x9], R27 ;  /* 0x0000091b0600a986 */ /* 0x000fe2000c101110 */
[----:B------:R-:W-:Y:S01]  /*47d0*/  ISETP.GE.AND P2, PT, R26, 0x19, PT ;  /* 0x000000191a00780c */ /* 0x000fe20003f46270 */
[-C--:B------:R-:W-:Y:S01]  /*47e0*/  FMUL R57, R57, R3.reuse ;  /* 0x0000000339397220 */ /* 0x080fe20000400000 */
[C---:B------:R-:W-:Y:S01]  /*47f0*/  ISETP.LT.OR P0, PT, R25.reuse, 0x9, !P0 ;  /* 0x000000091900780c */ /* 0x040fe20004701670 */
[-C--:B------:R-:W-:Y:S01]  /*4800*/  FMUL R58, R58, R3.reuse ;  /* 0x000000033a3a7220 */ /* 0x080fe20000400000 */
[----:B------:R-:W-:Y:S01]  /*4810*/  ISETP.LT.OR P6, PT, R25, 0x1, !P2 ;  /* 0x000000011900780c */ /* 0x000fe200057c1670 */
[----:B------:R0:W-:Y:S01]  /*4820*/  @!P5 STG.E.U8 desc[UR16][R8.64+0x11], R13 ;  /* 0x0000110d0800d986 */ /* 0x0001e2000c101110 */
[----:B-1----:R-:W-:Y:S01]  /*4830*/  F2FP.SATFINITE.E4M3.F32.PACK_AB_MERGE_C R17, RZ, R68, RZ ;  /* 0x00000044ff11723e */ /* 0x002fe200048070ff */
[----:B------:R-:W-:Y:S01]  /*4840*/  FMUL R56, R56, R3 ;  /* 0x0000000338387220 */ /* 0x000fe20000400000 */
[----:B------:R-:W-:Y:S01]  /*4850*/  F2FP.SATFINITE.E4M3.F32.PACK_AB_MERGE_C R65, RZ, R65, RZ ;  /* 0x00000041ff41723e */ /* 0x000fe200048070ff */
[----:B------:R-:W-:Y:S01]  /*4860*/  @!P1 STG.E.U8 desc[UR16][R8.64+0x10], R71 ;  /* 0x0000104708009986 */ /* 0x000fe2000c101110 */
[----:B------:R-:W-:Y:S01]  /*4870*/  ISETP.GE.AND P1, PT, R26, 0x1a, PT ;  /* 0x0000001a1a00780c */ /* 0x000fe20003f26270 */
[-C--:B------:R-:W-:Y:S01]  /*4880*/  FMUL R23, R23, R3.reuse ;  /* 0x0000000317177220 */ /* 0x080fe20000400000 */
[C---:B------:R-:W-:Y:S01]  /*4890*/  ISETP.LT.OR P2, PT, R25.reuse, 0x9, !P2 ;  /* 0x000000091900780c */ /* 0x040fe20005741670 */
[----:B------:R1:W-:Y:S01]  /*48a0*/  @!P3 STG.E.U8 desc[UR16][R6.64+0x11], R17 ;  /* 0x000011110600b986 */ /* 0x0003e2000c101110 */
[----:B------:R-:W-:Y:S01]  /*48b0*/  ISETP.LT.OR P5, PT, R25, 0x1, !P1 ;  /* 0x000000011900780c */ /* 0x000fe20004fa1670 */
[-C--:B------:R-:W-:Y:S01]  /*48c0*/  FMUL R21, R21, R3.reuse ;  /* 0x0000000315157220 */ /* 0x080fe20000400000 */
[----:B------:R-:W-:Y:S01]  /*48d0*/  ISETP.LT.OR P3, PT, R25, 0x9, !P1 ;  /* 0x000000091900780c */ /* 0x000fe20004f61670 */
[----:B------:R-:W-:Y:S01]  /*48e0*/  @!P0 STG.E.U8 desc[UR16][R6.64+0x10], R67 ;  /* 0x0000104306008986 */ /* 0x000fe2000c101110 */
[----:B0-----:R-:W-:Y:S01]  /*48f0*/  F2FP.SATFINITE.E4M3.F32.PACK_AB_MERGE_C R13, RZ, R66, RZ ;  /* 0x00000042ff0d723e */ /* 0x001fe200048070ff */
[-C--:B------:R-:W-:Y:S01]  /*4900*/  FMUL R22, R22, R3.reuse ;  /* 0x0000000316167220 */ /* 0x080fe20000400000 */
[C---:B------:R-:W-:Y:S01]  /*4910*/  ISETP.GE.AND P0, PT, R26.reuse, 0x21, PT ;  /* 0x000000211a00780c */ /* 0x040fe20003f06270 */
[----:B------:R-:W-:Y:S01]  /*4920*/  @!P6 STG.E.U8 desc[UR16][R8.64+0x18], R65 ;  /* 0x000018410800e986 */ /* 0x000fe2000c101110 */
[----:B------:R-:W-:Y:S01]  /*4930*/  ISETP.GE.AND P1, PT, R26, 0x22, PT ;  /* 0x000000221a00780c */ /* 0x000fe20003f26270 */
[-C--:B------:R-:W-:Y:S01]  /*4940*/  FMUL R19, R19, R3.reuse ;  /* 0x0000000313137220 */ /* 0x080fe20000400000 */
[C---:B------:R-:W-:Y:S01]  /*4950*/  ISETP.LT.OR P6, PT, R25.reuse, 0x1, !P0 ;  /* 0x000000011900780c */ /* 0x040fe200047c1670 */
[-C--:B------:R-:W-:Y:S01]  /*4960*/  FMUL R20, R20, R3.reuse ;  /* 0x0000000314147220 */ /* 0x080fe20000400000 */
[----:B-1----:R-:W-:Y:S01]  /*4970*/  F2FP.SATFINITE.E4M3.F32.PACK_AB_MERGE_C R17, RZ, R64, RZ ;  /* 0x00000040ff11723e */ /* 0x002fe200048070ff */
[----:B------:R0:W-:Y:S01]  /*4980*/  @!P5 STG.E.U8 desc[UR16][R8.64+0x19], R13 ;  /* 0x0000190d0800d986 */ /* 0x0001e2000c101110 */
[----:B------:R-:W-:Y:S01]  /*4990*/  ISETP.LT.OR P5, PT, R25, 0x1, !P1 ;  /* 0x000000011900780c */ /* 0x000fe20004fa1670 */
[----:B------:R-:W-:Y:S01]  /*49a0*/  FMUL R15, R15, R3 ;  /* 0x000000030f0f7220 */ /* 0x000fe20000400000 */
[----:B------:R-:W-:Y:S01]  /*49b0*/  F2FP.SATFINITE.E4M3.F32.PACK_AB_MERGE_C R63, RZ, R63, RZ ;  /* 0x0000003fff3f723e */ /* 0x000fe200048070ff */
[----:B------:R1:W-:Y:S01]  /*49c0*/  @!P3 STG.E.U8 desc[UR16][R6.64+0x19], R17 ;  /* 0x000019110600b986 */ /* 0x0003e2000c101110 */
[----:B------:R-:W-:Y:S01]  /*49d0*/  F2FP.SATFINITE.E4M3.F32.PACK_AB_MERGE_C R61, RZ, R61, RZ ;  /* 0x0000003dff3d723e */ /* 0x000fe200048070ff */
[-C--:B------:R-:W-:Y:S01]  /*49e0*/  FMUL R18, R18, R3.reuse ;  /* 0x0000000312127220 */ /* 0x080fe20000400000 */
[----:B------:R-:W-:Y:S01]  /*49f0*/  F2FP.SATFINITE.E4M3.F32.PACK_AB_MERGE_C R27, RZ, R62, RZ ;  /* 0x0000003eff1b723e */ /* 0x000fe200048070ff */
[----:B------:R-:W-:Y:S01]  /*4a00*/  @!P2 STG.E.U8 desc[UR16][R6.64+0x18], R63 ;  /* 0x0000183f0600a986 */ /* 0x000fe2000c101110 */
[----:B------:R-:W-:Y:S01]  /*4a10*/  ISETP.LT.OR P3, PT, R25, 0x9, !P1 ;  /* 0x000000091900780c */ /* 0x000fe20004f61670 */
[-C--:B------:R-:W-:Y:S01]  /*4a20*/  FMUL R11, R11, R3.reuse ;  /* 0x000000030b0b7220 */ /* 0x080fe20000400000 */
[----:B------:R-:W-:Y:S01]  /*4a30*/  ISETP.GE.AND P2, PT, R26, 0x29, PT ;  /* 0x000000291a00780c */ /* 0x000fe20003f46270 */
[----:B------:R-:W-:Y:S01]  /*4a40*/  @!P6 STG.E.U8 desc[UR16][R8.64+0x20], R61 ;  /* 0x0000203d0800e986 */ /* 0x000fe2000c101110 */
[C---:B------:R-:W-:Y:S01]  /*4a50*/  ISETP.LT.OR P0, PT, R25.reuse, 0x9, !P0 ;  /* 0x000000091900780c */ /* 0x040fe20004701670 */
[----:B------:R-:W-:Y:S01]  /*4a60*/  FMUL R14, R14, R3 ;  /* 0x000000030e0e7220 */ /* 0x000fe20000400000 */
[----:B------:R-:W-:Y:S01]  /*4a70*/  ISETP.GE.AND P1, PT, R26, 0x2a, PT ;  /* 0x0000002a1a00780c */ /* 0x000fe20003f26270 */
[----:B------:R-:W-:Y:S01]  /*4a80*/  @!P5 STG.E.U8 desc[UR16][R8.64+0x21], R27 ;  /* 0x0000211b0800d986 */ /* 0x000fe2000c101110 */
[----:B------:R-:W-:-:S02]  /*4a90*/  ISETP.LT.OR P6, PT, R25, 0x1, !P2 ;  /* 0x000000011900780c */ /* 0x000fc400057c1670 */
[C---:B------:R-:W-:Y:S02]  /*4aa0*/  ISETP.LT.OR P5, PT, R25.reuse, 0x1, !P1 ;  /* 0x000000011900780c */ /* 0x040fe40004fa1670 */
[----:B------:R-:W-:Y:S02]  /*4ab0*/  F2FP.SATFINITE.E4M3.F32.PACK_AB_MERGE_C R59, RZ, R59, RZ ;  /* 0x0000003bff3b723e */ /* 0x000fe400048070ff */
[----:B0-----:R-:W-:Y:S02]  /*4ac0*/  F2FP.SATFINITE.E4M3.F32.PACK_AB_MERGE_C R13, RZ, R60, RZ ;  /* 0x0000003cff0d723e */ /* 0x001fe400048070ff */
[----:B------:R-:W-:Y:S01]  /*4ad0*/  F2FP.SATFINITE.E4M3.F32.PACK_AB_MERGE_C R57, RZ, R57, RZ ;  /* 0x00000039ff39723e */ /* 0x000fe200048070ff */
[----:B------:R-:W-:Y:S01]  /*4ae0*/  @!P0 STG.E.U8 desc[UR16][R6.64+0x20], R59 ;  /* 0x0000203b06008986 */ /* 0x000fe2000c101110 */
[----:B-1----:R-:W-:Y:S02]  /*4af0*/  F2FP.SATFINITE.E4M3.F32.PACK_AB_MERGE_C R17, RZ, R58, RZ ;  /* 0x0000003aff11723e */ /* 0x002fe400048070ff */
[C---:B------:R-:W-:Y:S01]  /*4b00*/  ISETP.LT.OR P1, PT, R25.reuse, 0x9, !P1 ;  /* 0x000000091900780c */ /* 0x040fe20004f21670 */
[----:B------:R0:W-:Y:S01]  /*4b10*/  @!P3 STG.E.U8 desc[UR16][R6.64+0x21], R13 ;  /* 0x0000210d0600b986 */ /* 0x0001e2000c101110 */
[----:B------:R-:W-:-:S02]  /*4b20*/  ISETP.LT.OR P2, PT, R25, 0x9, !P2 ;  /* 0x000000091900780c */ /* 0x000fc40005741670 */
[C---:B------:R-:W-:Y:S01]  /*4b30*/  ISETP.GE.AND P3, PT, R26.reuse, 0x31, PT ;  /* 0x000000311a00780c */ /* 0x040fe20003f66270 */
[----:B------:R-:W-:Y:S01]  /*4b40*/  @!P6 STG.E.U8 desc[UR16][R8.64+0x28], R57 ;  /* 0x000028390800e986 */ /* 0x000fe2000c101110 */
[----:B------:R-:W-:Y:S02]  /*4b50*/  ISETP.GE.AND P0, PT, R26, 0x32, PT ;  /* 0x000000321a00780c */ /* 0x000fe40003f06270 */
[----:B------:R-:W-:Y:S01]  /*4b60*/  F2FP.SATFINITE.E4M3.F32.PACK_AB_MERGE_C R23, RZ, R23, RZ ;  /* 0x00000017ff17723e */ /* 0x000fe200048070ff */
[----:B------:R1:W-:Y:S01]  /*4b70*/  @!P5 STG.E.U8 desc[UR16][R8.64+0x29], R17 ;  /* 0x000029110800d986 */ /* 0x0003e2000c101110 */
[C---:B------:R-:W-:Y:S02]  /*4b80*/  ISETP.LT.OR P5, PT, R25.reuse, 0x1, !P3 ;  /* 0x000000011900780c */ /* 0x040fe40005fa1670 */
[----:B------:R-:W-:Y:S02]  /*4b90*/  ISETP.LT.OR P6, PT, R25, 0x1, !P0 ;  /* 0x000000011900780c */ /* 0x000fe400047c1670 */
[----:B0-----:R-:W-:Y:S01]  /*4ba0*/  F2FP.SATFINITE.E4M3.F32.PACK_AB_MERGE_C R13, RZ, R56, RZ ;  /* 0x00000038ff0d723e */ /* 0x001fe200048070ff */
[----:B------:R-:W-:Y:S01]  /*4bb0*/  @!P2 STG.E.U8 desc[UR16][R6.64+0x28], R23 ;  /* 0x000028170600a986 */ /* 0x000fe2000c101110 */
[----:B------:R-:W-:-:S02]  /*4bc0*/  F2FP.SATFINITE.E4M3.F32.PACK_AB_MERGE_C R21, RZ, R21, RZ ;  /* 0x00000015ff15723e */ /* 0x000fc400048070ff */
[C---:B------:R-:W-:Y:S01]  /*4bd0*/  ISETP.GE.AND P2, PT, R26.reuse, 0x3a, PT ;  /* 0x0000003a1a00780c */ /* 0x040fe20003f46270 */
[----:B------:R0:W-:Y:S01]  /*4be0*/  @!P1 STG.E.U8 desc[UR16][R6.64+0x29], R13 ;  /* 0x0000290d06009986 */ /* 0x0001e2000c101110 */
[C---:B------:R-:W-:Y:S02]  /*4bf0*/  ISETP.LT.OR P1, PT, R25.reuse, 0x9, !P3 ;  /* 0x000000091900780c */ /* 0x040fe40005f21670 */
[----:B-1----:R-:W-:Y:S01]  /*4c00*/  F2FP.SATFINITE.E4M3.F32.PACK_AB_MERGE_C R17, RZ, R22, RZ ;  /* 0x00000016ff11723e */ /* 0x002fe200048070ff */
[----:B------:R-:W-:Y:S01]  /*4c10*/  @!P5 STG.E.U8 desc[UR16][R8.64+0x30], R21 ;  /* 0x000030150800d986 */ /* 0x000fe2000c101110 */
[----:B------:R-:W-:Y:S02]  /*4c20*/  ISETP.GE.AND P3, PT, R26, 0x39, PT ;  /* 0x000000391a00780c */ /* 0x000fe40003f66270 */
[C---:B------:R-:W-:Y:S01]  /*4c30*/  ISETP.LT.OR P0, PT, R25.reuse, 0x9, !P0 ;  /* 0x000000091900780c */ /* 0x040fe20004701670 */
[----:B------:R1:W-:Y:S01]  /*4c40*/  @!P6 STG.E.U8 desc[UR16][R8.64+0x31], R17 ;  /* 0x000031110800e986 */ /* 0x0003e2000c101110 */
[----:B------:R-:W-:-:S02]  /*4c50*/  ISETP.LT.OR P5, PT, R25, 0x1, !P3 ;  /* 0x000000011900780c */ /* 0x000fc40005fa1670 */
[C---:B------:R-:W-:Y:S02]  /*4c60*/  ISETP.LT.OR P6, PT, R25.reuse, 0x1, !P2 ;  /* 0x000000011900780c */ /* 0x040fe400057c1670 */
[C---:B------:R-:W-:Y:S02]  /*4c70*/  ISETP.LT.OR P3, PT, R25.reuse, 0x9, !P3 ;  /* 0x000000091900780c */ /* 0x040fe40005f61670 */
[----:B------:R-:W-:Y:S02]  /*4c80*/  ISETP.LT.OR P2, PT, R25, 0x9, !P2 ;  /* 0x000000091900780c */ /* 0x000fe40005741670 */
[----:B------:R-:W-:Y:S02]  /*4c90*/  F2FP.SATFINITE.E4M3.F32.PACK_AB_MERGE_C R19, RZ, R19, RZ ;  /* 0x00000013ff13723e */ /* 0x000fe400048070ff */
[----:B0-----:R-:W-:Y:S02]  /*4ca0*/  F2FP.SATFINITE.E4M3.F32.PACK_AB_MERGE_C R13, RZ, R20, RZ ;  /* 0x00000014ff0d723e */ /* 0x001fe400048070ff */
[----:B------:R-:W-:Y:S01]  /*4cb0*/  F2FP.SATFINITE.E4M3.F32.PACK_AB_MERGE_C R15, RZ, R15, RZ ;  /* 0x0000000fff0f723e */ /* 0x000fe200048070ff */
[----:B------:R0:W-:Y:S01]  /*4cc0*/  @!P1 STG.E.U8 desc[UR16][R6.64+0x30], R19 ;  /* 0x0000301306009986 */ /* 0x0001e2000c101110 */
[----:B-1----:R-:W-:-:S02]  /*4cd0*/  F2FP.SATFINITE.E4M3.F32.PACK_AB_MERGE_C R17, RZ, R18, RZ ;  /* 0x00000012ff11723e */ /* 0x002fc400048070ff */
[----:B------:R-:W-:Y:S01]  /*4ce0*/  F2FP.SATFINITE.E4M3.F32.PACK_AB_MERGE_C R11, RZ, R11, RZ ;  /* 0x0000000bff0b723e */ /* 0x000fe200048070ff */
[----:B------:R0:W-:Y:S01]  /*4cf0*/  @!P0 STG.E.U8 desc[UR16][R6.64+0x31], R13 ;  /* 0x0000310d06008986 */ /* 0x0001e2000c101110 */
[----:B------:R-:W-:-:S03]  /*4d00*/  F2FP.SATFINITE.E4M3.F32.PACK_AB_MERGE_C R21, RZ, R14, RZ ;  /* 0x0000000eff15723e */ /* 0x000fc600048070ff */
[----:B------:R0:W-:Y:S04]  /*4d10*/  @!P5 STG.E.U8 desc[UR16][R8.64+0x38], R15 ;  /* 0x0000380f0800d986 */ /* 0x0001e8000c101110 */
[----:B------:R0:W-:Y:S04]  /*4d20*/  @!P6 STG.E.U8 desc[UR16][R8.64+0x39], R17 ;  /* 0x000039110800e986 */ /* 0x0001e8000c101110 */
[----:B------:R0:W-:Y:S04]  /*4d30*/  @!P3 STG.E.U8 desc[UR16][R6.64+0x38], R11 ;  /* 0x0000380b0600b986 */ /* 0x0001e8000c101110 */
[----:B------:R0:W-:Y:S02]  /*4d40*/  @!P2 STG.E.U8 desc[UR16][R6.64+0x39], R21 ;  /* 0x000039150600a986 */ /* 0x0001e4000c101110 */
.L_x_98:
[----:B------:R-:W-:Y:S05]  /*4d50*/  BSYNC B0 ;  /* 0x0000000000007941 */ /* 0x000fea0003800000 */
.L_x_32:
[----:B------:R-:W-:Y:S01]  /*4d60*/  ULDC UR6, c[0x0][0xc] ;  /* 0x0000030000067ab9 */ /* 0x000fe20000000800 */
[----:B------:R-:W-:Y:S01]  /*4d70*/  ULDC UR7, c[0x0][0x10] ;  /* 0x0000040000077ab9 */ /* 0x000fe20000000800 */
[----:B0-----:R-:W0:Y:S01]  /*4d80*/  LDC R9, c[0x0][0x14] ;  /* 0x00000500ff097b82 */ /* 0x001e220000000800 */
[----:B------:R-:W-:Y:S01]  /*4d90*/  UIMAD.WIDE.U32 UR6, UR6, UR7, URZ ;  /* 0x00000007060672a5 */ /* 0x000fe2000f8e003f */
[----:B------:R-:W-:Y:S02]  /*4da0*/  IMAD.MOV.U32 R6, RZ, RZ, R0 ;  /* 0x000000ffff067224 */ /* 0x000fe400078e0000 */
[----:B------:R-:W-:Y:S02]  /*4db0*/  IMAD.MOV.U32 R7, RZ, RZ, R5 ;  /* 0x000000ffff077224 */ /* 0x000fe400078e0005 */
[----:B------:R-:W-:Y:S02]  /*4dc0*/  IMAD.MOV.U32 R12, RZ, RZ, -0x1 ;  /* 0xffffffffff0c7424 */ /* 0x000fe400078e00ff */
[----:B------:R-:W-:-:S02]  /*4dd0*/  IMAD.MOV.U32 R69, RZ, RZ, -0x1 ;  /* 0xffffffffff457424 */ /* 0x000fc400078e00ff */
[----:B0-----:R-:W-:-:S04]  /*4de0*/  IMAD.WIDE.U32 R6, R9, UR6, R6 ;  /* 0x0000000609067c25 */ /* 0x001fc8000f8e0006 */
[----:B------:R-:W-:Y:S01]  /*4df0*/  IMAD R5, R9, UR7, RZ ;  /* 0x0000000709057c24 */ /* 0x000fe2000f8e02ff */
[----:B------:R-:W-:Y:S01]  /*4e00*/  ULDC.64 UR6, c[0x0][0x650] ;  /* 0x0001940000067ab9 */ /* 0x000fe20000000a00 */
[----:B------:R-:W-:Y:S01]  /*4e10*/  IMAD.MOV.U32 R0, RZ, RZ, R6 ;  /* 0x000000ffff007224 */ /* 0x000fe200078e0006 */
[----:B------:R-:W-:Y:S01]  /*4e20*/  ISETP.GE.U32.AND P0, PT, R6, UR6, PT ;  /* 0x0000000606007c0c */ /* 0x000fe2000bf06070 */
[----:B------:R-:W-:Y:S01]  /*4e30*/  IMAD.IADD R5, R7, 0x1, R5 ;  /* 0x0000000107057824 */ /* 0x000fe200078e0205 */
[----:B------:R-:W-:-:S04]  /*4e40*/  PRMT R7, RZ, 0x7610, R7 ;  /* 0x00007610ff077816 */ /* 0x000fc80000000007 */
[----:B------:R-:W-:-:S13]  /*4e50*/  ISETP.GE.U32.AND.EX P0, PT, R5, UR7, PT, P0 ;  /* 0x0000000705007c0c */ /* 0x000fda000bf06100 */
[----:B------:R-:W-:Y:S05]  /*4e60*/  @P0 BRA `(.L_x_99) ;  /* 0x0000000400640947 */ /* 0x000fea0003800000 */
[----:B------:R-:W0:Y:S01]  /*4e70*/  S2R R20, SR_CTAID.X ;  /* 0x0000000000147919 */ /* 0x000e220000002500 */
[----:B------:R-:W0:Y:S01]  /*4e80*/  LDC.64 R14, c[0x0][0x628] ;  /* 0x00018a00ff0e7b82 */ /* 0x000e220000000a00 */
[----:B------:R-:W-:Y:S01]  /*4e90*/  ULDC UR6, c[0x0][0x150] ;  /* 0x0000540000067ab9 */ /* 0x000fe20000000800 */
[----:B------:R-:W-:Y:S01]  /*4ea0*/  IMAD.MOV.U32 R12, RZ, RZ, R0 ;  /* 0x000000ffff0c7224 */ /* 0x000fe200078e0000 */
[----:B------:R-:W0:Y:S01]  /*4eb0*/  S2R R22, SR_CTAID.Y ;  /* 0x0000000000167919 */ /* 0x000e220000002600 */
[----:B------:R-:W-:-:S04]  /*4ec0*/  IMAD.MOV.U32 R13, RZ, RZ, R5 ;  /* 0x000000ffff0d7224 */ /* 0x000fc800078e0005 */
[----:B------:R-:W0:Y:S08]  /*4ed0*/  LDC R23, c[0x0][0x144] ;  /* 0x00005100ff177b82 */ /* 0x000e300000000800 */
[----:B-1234-:R-:W1:Y:S08]  /*4ee0*/  LDC R16, c[0x0][0x630] ;  /* 0x00018c00ff107b82 */ /* 0x01ee700000000800 */
[----:B------:R-:W2:Y:S01]  /*4ef0*/  LDC.64 R18, c[0x0][0x620] ;  /* 0x00018800ff127b82 */ /* 0x000ea20000000a00 */
[----:B0-----:R-:W-:-:S04]  /*4f00*/  ISETP.NE.U32.AND P0, PT, R14, RZ, PT ;  /* 0x000000ff0e00720c */ /* 0x001fc80003f05070 */
[----:B------:R-:W-:Y:S02]  /*4f10*/  ISETP.NE.AND.EX P0, PT, R15, RZ, PT, P0 ;  /* 0x000000ff0f00720c */ /* 0x000fe40003f05300 */
[----:B------:R-:W-:-:S05]  /*4f20*/  I2FP.F32.U32 R6, R20 ;  /* 0x0000001400067245 */ /* 0x000fca0000201000 */
[----:B------:R-:W-:-:S04]  /*4f30*/  FMUL R6, R6, UR6 ;  /* 0x0000000606067c20 */ /* 0x000fc80008400000 */
[----:B------:R0:W3:Y:S02]  /*4f40*/  F2I.U32.TRUNC.NTZ R21, R6 ;  /* 0x0000000600157305 */ /* 0x0000e4000020f000 */
[----:B-1----:R-:W-:Y:S05]  /*4f50*/  @!P0 BRA `(.L_x_100) ;  /* 0x0000000000288947 */ /* 0x002fea0003800000 */
[----:B------:R-:W1:Y:S02]  /*4f60*/  LDC R7, c[0x0][0x634] ;  /* 0x00018d00ff077b82 */ /* 0x000e640000000800 */
[----:B-1----:R-:W-:-:S05]  /*4f70*/  IADD3 R11, P0, R0, R7, RZ ;  /* 0x00000007000b7210 */ /* 0x002fca0007f1e0ff */
[----:B------:R-:W-:-:S04]  /*4f80*/  IMAD.X R17, RZ, RZ, R5, P0 ;  /* 0x000000ffff117224 */ /* 0x000fc800000e0605 */
[----:B0-----:R-:W-:-:S04]  /*4f90*/  IMAD.WIDE.U32 R6, R17, R14, RZ ;  /* 0x0000000e11067225 */ /* 0x001fc800078e00ff */
[----:B-----5:R-:W-:-:S04]  /*4fa0*/  IMAD.WIDE.U32 R8, P0, R11, R15, R6 ;  /* 0x0000000f0b087225 */ /* 0x020fc80007800006 */
[----:B------:R-:W-:-:S04]  /*4fb0*/  IMAD.WIDE.U32 R6, R11, R14, RZ ;  /* 0x0000000e0b067225 */ /* 0x000fc800078e00ff */
[----:B------:R-:W-:Y:S01]  /*4fc0*/  IMAD.X R13, RZ, RZ, RZ, P0 ;  /* 0x000000ffff0d7224 */ /* 0x000fe200000e06ff */
[----:B------:R-:W-:Y:S01]  /*4fd0*/  IADD3 RZ, P0, R7, R8, RZ ;  /* 0x0000000807ff7210 */ /* 0x000fe20007f1e0ff */
[----:B------:R-:W-:-:S04]  /*4fe0*/  IMAD.MOV.U32 R12, RZ, RZ, R9 ;  /* 0x000000ffff0c7224 */ /* 0x000fc800078e0009 */
[----:B------:R-:W-:-:S08]  /*4ff0*/  IMAD.WIDE.U32.X R12, R17, R15, R12, P0 ;  /* 0x0000000f110c7225 */ /* 0x000fd000000e040c */
.L_x_100:
[-CC-:B------:R-:W-:Y:S01]  /*5000*/  SHF.R.U64 R69, R12, R16.reuse, R13.reuse ;  /* 0x000000100c457219 */ /* 0x180fe2000000120d */
[----:B------:R-:W1:Y:S01]  /*5010*/  LDC.64 R28, c[0x0][0x640] ;  /* 0x00019000ff1c7b82 */ /* 0x000e620000000a00 */
[----:B0-----:R-:W-:Y:S01]  /*5020*/  SHF.R.U32.HI R6, RZ, R16, R13 ;  /* 0x00000010ff067219 */ /* 0x001fe2000001160d */
[----:B---3--:R-:W-:Y:S01]  /*5030*/  IMAD.MOV R21, RZ, RZ, -R21 ;  /* 0x000000ffff157224 */ /* 0x008fe200078e0a15 */
[----:B------:R-:W-:Y:S01]  /*5040*/  IADD3 R9, P0, RZ, -R69, RZ ;  /* 0x80000045ff097210 */ /* 0x000fe20007f1e0ff */
[----:B------:R-:W-:Y:S01]  /*5050*/  ULDC UR6, c[0x0][0x154] ;  /* 0x0000550000067ab9 */ /* 0x000fe20000000800 */
[----:B------:R-:W-:Y:S02]  /*5060*/  IMAD.MOV.U32 R11, RZ, RZ, 0x1 ;  /* 0x00000001ff0b7424 */ /* 0x000fe400078e00ff */
[----:B------:R-:W-:Y:S01]  /*5070*/  IMAD R21, R23, R21, R20 ;  /* 0x0000001517157224 */ /* 0x000fe200078e0214 */
[----:B------:R-:W0:Y:S01]  /*5080*/  LDC R12, c[0x0][0x618] ;  /* 0x00018600ff0c7b82 */ /* 0x000e220000000800 */
[----:B------:R-:W-:-:S02]  /*5090*/  IMAD.X R7, RZ, RZ, ~R6, P0 ;  /* 0x000000ffff077224 */ /* 0x000fc400000e0e06 */
[----:B------:R-:W-:Y:S02]  /*50a0*/  IMAD.MOV.U32 R6, RZ, RZ, R0 ;  /* 0x000000ffff067224 */ /* 0x000fe400078e0000 */
[-C--:B--2--5:R-:W-:Y:S02]  /*50b0*/  IMAD R8, R7, R18.reuse, RZ ;  /* 0x0000001207087224 */ /* 0x0a4fe400078e02ff */
[----:B------:R-:W-:Y:S01]  /*50c0*/  IMAD.MOV.U32 R7, RZ, RZ, R5 ;  /* 0x000000ffff077224 */ /* 0x000fe200078e0005 */
[----:B------:R-:W2:Y:S01]  /*50d0*/  LDC R24, c[0x0][0x608] ;  /* 0x00018200ff187b82 */ /* 0x000ea20000000800 */
[----:B------:R-:W-:-:S04]  /*50e0*/  IMAD.WIDE.U32 R6, R9, R18, R6 ;  /* 0x0000001209067225 */ /* 0x000fc800078e0006 */
[----:B------:R-:W-:-:S03]  /*50f0*/  IMAD R9, R9, R19, R8 ;  /* 0x0000001309097224 */ /* 0x000fc600078e0208 */
[----:B------:R-:W3:Y:S01]  /*5100*/  LDC R26, c[0x0][0x658] ;  /* 0x00019600ff1a7b82 */ /* 0x000ee20000000800 */
[----:B------:R-:W-:Y:S01]  /*5110*/  I2FP.F32.U32 R8, R22 ;  /* 0x0000001600087245 */ /* 0x000fe20000201000 */
[----:B------:R-:W-:Y:S01]  /*5120*/  IMAD.IADD R7, R7, 0x1, R9 ;  /* 0x0000000107077824 */ /* 0x000fe200078e0209 */
[----:B-1----:R-:W-:Y:S01]  /*5130*/  ISETP.NE.U32.AND P0, PT, R28, RZ, PT ;  /* 0x000000ff1c00720c */ /* 0x002fe20003f05070 */
[----:B------:R-:W-:Y:S02]  /*5140*/  IMAD.MOV.U32 R9, RZ, RZ, -0x1 ;  /* 0xffffffffff097424 */ /* 0x000fe400078e00ff */
[----:B------:R-:W-:Y:S02]  /*5150*/  FMUL R8, R8, UR6 ;  /* 0x0000000608087c20 */ /* 0x000fe40008400000 */
[----:B------:R-:W1:Y:S01]  /*5160*/  LDC R19, c[0x0][0x148] ;  /* 0x00005200ff137b82 */ /* 0x000e620000000800 */
[----:B0-----:R-:W-:Y:S01]  /*5170*/  SHF.R.U64 R16, R6, R12, R7 ;  /* 0x0000000c06107219 */ /* 0x001fe20000001207 */
[----:B------:R0:W4:Y:S01]  /*5180*/  F2I.U32.TRUNC.NTZ R17, R8 ;  /* 0x0000000800117305 */ /* 0x000122000020f000 */
[----:B------:R-:W-:-:S02]  /*5190*/  ISETP.NE.AND.EX P0, PT, R29, RZ, PT, P0 ;  /* 0x000000ff1d00720c */ /* 0x000fc40003f05300 */
[----:B------:R-:W-:-:S03]  /*51a0*/  SHF.R.U32.HI R7, RZ, R12, R7 ;  /* 0x0000000cff077219 */ /* 0x000fc60000011607 */
[----:B------:R-:W0:Y:S01]  /*51b0*/  LDC R20, c[0x0][0x600] ;  /* 0x00018000ff147b82 */ /* 0x000e220000000800 */
[-CC-:B--2---:R-:W-:Y:S02]  /*51c0*/  SHF.R.U64 R14, R16, R24.reuse, R7.reuse ;  /* 0x00000018100e7219 */ /* 0x184fe40000001207 */
[----:B------:R-:W-:-:S05]  /*51d0*/  SHF.R.U32.HI R7, RZ, R24, R7 ;  /* 0x00000018ff077219 */ /* 0x000fca0000011607 */
[----:B------:R-:W2:Y:S01]  /*51e0*/  LDC R25, c[0x0][0x648] ;  /* 0x00019200ff197b82 */ /* 0x000ea20000000800 */
[-CC-:B---3--:R-:W-:Y:S02]  /*51f0*/  SHF.R.U64 R18, R14, R26.reuse, R7.reuse ;  /* 0x0000001a0e127219 */ /* 0x188fe40000001207 */
[-C--:B------:R-:W-:Y:S02]  /*5200*/  SHF.L.U32 R9, R9, R26.reuse, RZ ;  /* 0x0000001a09097219 */ /* 0x080fe400000006ff */
[-C--:B------:R-:W-:Y:S01]  /*5210*/  SHF.R.U32.HI R7, RZ, R26.reuse, R7 ;  /* 0x0000001aff077219 */ /* 0x080fe20000011607 */
[----:B------:R-:W-:Y:S01]  /*5220*/  IMAD.MOV.U32 R6, RZ, RZ, R18 ;  /* 0x000000ffff067224 */ /* 0x000fe200078e0012 */
[----:B------:R-:W-:Y:S01]  /*5230*/  SHF.L.U32 R24, R11, R26, RZ ;  /* 0x0000001a0b187219 */ /* 0x000fe200000006ff */
[----:B------:R-:W3:Y:S01]  /*5240*/  LDC R27, c[0x0][0x638] ;  /* 0x00018e00ff1b7b82 */ /* 0x000ee20000000800 */
[----:B------:R-:W-:-:S07]  /*5250*/  LOP3.LUT R23, RZ, R9, RZ, 0x33, !PT ;  /* 0x00000009ff177212 */ /* 0x000fce00078e33ff */
[----:B------:R-:W0:Y:S01]  /*5260*/  LDC R30, c[0x0][0x610] ;  /* 0x00018400ff1e7b82 */ /* 0x000e220000000800 */
[----:B----4-:R-:W-:Y:S05]  /*5270*/  @!P0 BRA `(.L_x_101) ;  /* 0x0000000000288947 */ /* 0x010fea0003800000 */
[----:B------:R-:W4:Y:S02]  /*5280*/  LDC R11, c[0x0][0x64c] ;  /* 0x00019300ff0b7b82 */ /* 0x000f240000000800 */
[----:B----4-:R-:W-:-:S05]  /*5290*/  IADD3 R11, P0, R18, R11, RZ ;  /* 0x0000000b120b7210 */ /* 0x010fca0007f1e0ff */
[----:B------:R-:W-:-:S04]  /*52a0*/  IMAD.X R15, RZ, RZ, R7, P0 ;  /* 0x000000ffff0f7224 */ /* 0x000fc800000e0607 */
[----:B------:R-:W-:-:S04]  /*52b0*/  IMAD.WIDE.U32 R6, R15, R28, RZ ;  /* 0x0000001c0f067225 */ /* 0x000fc800078e00ff */
[----:B0-----:R-:W-:-:S04]  /*52c0*/  IMAD.WIDE.U32 R8, P0, R11, R29, R6 ;  /* 0x0000001d0b087225 */ /* 0x001fc80007800006 */
[----:B------:R-:W-:-:S04]  /*52d0*/  IMAD.WIDE.U32 R6, R11, R28, RZ ;  /* 0x0000001c0b067225 */ /* 0x000fc800078e00ff */
[----:B------:R-:W-:Y:S01]  /*52e0*/  IMAD.X R13, RZ, RZ, RZ, P0 ;  /* 0x000000ffff0d7224 */ /* 0x000fe200000e06ff */
[----:B------:R-:W-:Y:S01]  /*52f0*/  IADD3 RZ, P0, R7, R8, RZ ;  /* 0x0000000807ff7210 */ /* 0x000fe20007f1e0ff */
[----:B------:R-:W-:-:S04]  /*5300*/  IMAD.MOV.U32 R12, RZ, RZ, R9 ;  /* 0x000000ffff0c7224 */ /* 0x000fc800078e0009 */
[----:B------:R-:W-:-:S08]  /*5310*/  IMAD.WIDE.U32.X R6, R15, R29, R12, P0 ;  /* 0x0000001d0f067225 */ /* 0x000fd000000e040c */
.L_x_101:
[----:B--2---:R-:W-:Y:S01]  /*5320*/  SHF.R.U64 R6, R6, R25, R7 ;  /* 0x0000001906067219 */ /* 0x004fe20000001207 */
[----:B0-----:R-:W-:Y:S01]  /*5330*/  VIADD R11, R20, 0xffffffff ;  /* 0xffffffff140b7836 */ /* 0x001fe20000000000 */
[----:B------:R-:W-:Y:S01]  /*5340*/  LOP3.LUT R9, R14, R23, RZ, 0xc0, !PT ;  /* 0x000000170e097212 */ /* 0x000fe200078ec0ff */
[----:B------:R-:W-:Y:S02]  /*5350*/  IMAD.MOV R17, RZ, RZ, -R17 ;  /* 0x000000ffff117224 */ /* 0x000fe400078e0a11 */
[----:B------:R-:W-:Y:S02]  /*5360*/  IMAD.MOV R7, RZ, RZ, -R6 ;  /* 0x000000ffff077224 */ /* 0x000fe400078e0a06 */
[----:B------:R-:W-:Y:S01]  /*5370*/  IMAD R24, R24, R6, R9 ;  /* 0x0000000618187224 */ /* 0x000fe200078e0209 */
[----:B------:R-:W-:Y:S01]  /*5380*/  LOP3.LUT R9, R16, R11, RZ, 0xc0, !PT ;  /* 0x0000000b10097212 */ /* 0x000fe200078ec0ff */
[----:B-1----:R-:W-:Y:S02]  /*5390*/  @P4 IMAD R21, R19, R17, R22 ;  /* 0x0000001113154224 */ /* 0x002fe400078e0216 */
[----:B---3--:R-:W-:-:S02]  /*53a0*/  IMAD R6, R7, R27, R18 ;  /* 0x0000001b07067224 */ /* 0x008fc400078e0212 */
[----:B------:R-:W-:Y:S02]  /*53b0*/  IMAD R24, R24, R30, R21 ;  /* 0x0000001e18187224 */ /* 0x000fe400078e0215 */
[----:B------:R-:W-:Y:S02]  /*53c0*/  IMAD R9, R6, R20, R9 ;  /* 0x0000001406097224 */ /* 0x000fe400078e0209 */
[----:B------:R-:W-:-:S03]  /*53d0*/  IMAD.MOV.U32 R7, RZ, RZ, 0x1 ;  /* 0x00000001ff077424 */ /* 0x000fc600078e00ff */
[----:B------:R-:W-:Y:S02]  /*53e0*/  SEL R12, R9, R24, !P4 ;  /* 0x00000018090c7207 */ /* 0x000fe40006000000 */
[----:B------:R-:W-:-:S07]  /*53f0*/  SEL R24, R24, R9, !P4 ;  /* 0x0000000918187207 */ /* 0x000fce0006000000 */
.L_x_99:
[----:B------:R-:W-:Y:S01]  /*5400*/  LOP3.LUT P0, RZ, R7, 0xff, RZ, 0xc0, !PT ;  /* 0x000000ff07ff7812 */ /* 0x000fe2000780c0ff */
[----:B-1234-:R-:W-:-:S12]  /*5410*/  IMAD.MOV.U32 R16, RZ, RZ, R24 ;  /* 0x000000ffff107224 */ /* 0x01efd800078e0018 */
[----:B------:R-:W-:Y:S05]  /*5420*/  @P0 BRA `(.L_x_102) ;  /* 0xffffffbc00400947 */ /* 0x000fea000383ffff */
[----:B------:R-:W-:Y:S05]  /*5430*/  EXIT ;  /* 0x000000000000794d */ /* 0x000fea0003800000 */
.L_x_4:
[----:B0-----:R-:W-:Y:S01]  /*5440*/  ULDC.64 UR4, c[0x0][0x650] ;  /* 0x0001940000047ab9 */ /* 0x001fe20000000a00 */
        /* <DEDUP_REMOVED lines=25> */
.L_x_104:
[-CC-:B------:R-:W-:Y:S01]  /*55e0*/  SHF.R.U64 R16, R14, R18.reuse, R15.reuse ;  /* 0x000000120e107219 */ /* 0x180fe2000000120f */
[----:B------:R-:W0:Y:S01]  /*55f0*/  LDC R22, c[0x0][0x618] ;  /* 0x00018600ff167b82 */ /* 0x000e220000000800 */
[----:B------:R-:W-:Y:S01]  /*5600*/  SHF.R.U32.HI R7, RZ, R18, R15 ;  /* 0x00000012ff077219 */ /* 0x000fe2000001160f */
[----:B------:R-:W-:Y:S01]  /*5610*/  ULDC UR4, c[0x0][0x150] ;  /* 0x0000540000047ab9 */ /* 0x000fe20000000800 */
[----:B------:R-:W-:Y:S01]  /*5620*/  IADD3 R9, P0, RZ, -R16, RZ ;  /* 0x80000010ff097210 */ /* 0x000fe20007f1e0ff */
[----:B------:R-:W-:Y:S01]  /*5630*/  IMAD.MOV.U32 R10, RZ, RZ, R0 ;  /* 0x000000ffff0a7224 */ /* 0x000fe200078e0000 */
[----:B------:R-:W-:Y:S01]  /*5640*/  I2FP.F32.U32 R12, R6 ;  /* 0x00000006000c7245 */ /* 0x000fe20000201000 */
[----:B------:R-:W-:Y:S02]  /*5650*/  IMAD.MOV.U32 R11, RZ, RZ, R5 ;  /* 0x000000ffff0b7224 */ /* 0x000fe400078e0005 */
[----:B------:R-:W1:Y:S01]  /*5660*/  LDC.64 R24, c[0x0][0x640] ;  /* 0x00019000ff187b82 */ /* 0x000e620000000a00 */
[----:B------:R-:W-:-:S02]  /*5670*/  IMAD.X R7, RZ, RZ, ~R7, P0 ;  /* 0x000000ffff077224 */ /* 0x000fc400000e0e07 */
[----:B------:R-:W-:Y:S01]  /*5680*/  FMUL R13, R12, UR4 ;  /* 0x000000040c0d7c20 */ /* 0x000fe20008400000 */
[----:B------:R-:W-:Y:S01]  /*5690*/  IMAD.WIDE.U32 R10, R9, R20, R10 ;  /* 0x00000014090a7225 */ /* 0x000fe200078e000a */
[----:B------:R-:W-:-:S03]  /*56a0*/  ULDC UR4, c[0x0][0x154] ;  /* 0x0000550000047ab9 */ /* 0x000fc60000000800 */
[----:B------:R-:W-:Y:S01]  /*56b0*/  IMAD R12, R7, R20, RZ ;  /* 0x00000014070c7224 */ /* 0x000fe200078e02ff */
[----:B------:R-:W2:Y:S01]  /*56c0*/  LDC R15, c[0x0][0x144] ;  /* 0x00005100ff0f7b82 */ /* 0x000ea20000000800 */
[----:B------:R-:W3:Y:S02]  /*56d0*/  F2I.U32.TRUNC.NTZ R13, R13 ;  /* 0x0000000d000d7305 */ /* 0x000ee4000020f000 */
[----:B------:R-:W-:Y:S02]  /*56e0*/  IMAD R7, R9, R21, R12 ;  /* 0x0000001509077224 */ /* 0x000fe400078e020c */
[----:B------:R-:W-:Y:S02]  /*56f0*/  IMAD.MOV.U32 R12, RZ, RZ, 0x1 ;  /* 0x00000001ff0c7424 */ /* 0x000fe400078e00ff */
[----:B------:R-:W-:Y:S01]  /*5700*/  IMAD.IADD R7, R11, 0x1, R7 ;  /* 0x000000010b077824 */ /* 0x000fe200078e0207 */
[----:B------:R-:W4:Y:S04]  /*5710*/  LDC R18, c[0x0][0x608] ;  /* 0x00018200ff127b82 */ /* 0x000f280000000800 */
[----:B0-----:R-:W-:-:S02]  /*5720*/  SHF.R.U64 R14, R10, R22, R7 ;  /* 0x000000160a0e7219 */ /* 0x001fc40000001207 */
[----:B------:R-:W-:Y:S02]  /*5730*/  I2FP.F32.U32 R10, R8 ;  /* 0x00000008000a7245 */ /* 0x000fe40000201000 */
[----:B------:R-:W0:Y:S01]  /*5740*/  LDC R23, c[0x0][0x658] ;  /* 0x00019600ff177b82 */ /* 0x000e220000000800 */
[----:B-1----:R-:W-:Y:S01]  /*5750*/  ISETP.NE.U32.AND P0, PT, R24, RZ, PT ;  /* 0x000000ff1800720c */ /* 0x002fe20003f05070 */
[----:B---3--:R-:W-:Y:S01]  /*5760*/  IMAD.MOV R9, RZ, RZ, -R13 ;  /* 0x000000ffff097224 */ /* 0x008fe200078e0a0d */
[----:B------:R-:W-:Y:S01]  /*5770*/  SHF.R.U32.HI R7, RZ, R22, R7 ;  /* 0x00000016ff077219 */ /* 0x000fe20000011607 */
[----:B------:R-:W-:Y:S01]  /*5780*/  FMUL R10, R10, UR4 ;  /* 0x000000040a0a7c20 */ /* 0x000fe20008400000 */
[----:B------:R-:W-:-:S03]  /*5790*/  ISETP.NE.AND.EX P0, PT, R25, RZ, PT, P0 ;  /* 0x000000ff1900720c */ /* 0x000fc60003f05300 */
[----:B------:R-:W1:Y:S01]  /*57a0*/  LDC R21, c[0x0][0x148] ;  /* 0x00005200ff157b82 */ /* 0x000e620000000800 */
[----:B--2---:R-:W-:Y:S01]  /*57b0*/  IMAD R22, R15, R9, R6 ;  /* 0x000000090f167224 */ /* 0x004fe200078e0206 */
[----:B------:R2:W3:Y:S06]  /*57c0*/  F2I.U32.TRUNC.NTZ R19, R10 ;  /* 0x0000000a00137305 */ /* 0x0004ec000020f000 */
[----:B------:R-:W1:Y:S01]  /*57d0*/  LDC R20, c[0x0][0x600] ;  /* 0x00018000ff147b82 */ /* 0x000e620000000800 */
[-CC-:B----4-:R-:W-:Y:S02]  /*57e0*/  SHF.R.U64 R17, R14, R18.reuse, R7.reuse ;  /* 0x000000120e117219 */ /* 0x190fe40000001207 */
[----:B------:R-:W-:Y:S01]  /*57f0*/  SHF.R.U32.HI R6, RZ, R18, R7 ;  /* 0x00000012ff067219 */ /* 0x000fe20000011607 */
[----:B------:R-:W-:-:S04]  /*5800*/  IMAD.MOV.U32 R18, RZ, RZ, -0x1 ;  /* 0xffffffffff127424 */ /* 0x000fc800078e00ff */
[----:B------:R-:W4:Y:S01]  /*5810*/  LDC R26, c[0x0][0x648] ;  /* 0x00019200ff1a7b82 */ /* 0x000f220000000800 */
[-C--:B0-----:R-:W-:Y:S02]  /*5820*/  SHF.L.U32 R9, R18, R23.reuse, RZ ;  /* 0x0000001712097219 */ /* 0x081fe400000006ff */
[-CC-:B------:R-:W-:Y:S02]  /*5830*/  SHF.R.U64 R18, R17, R23.reuse, R6.reuse ;  /* 0x0000001711127219 */ /* 0x180fe40000001206 */
[-C--:B------:R-:W-:Y:S02]  /*5840*/  SHF.R.U32.HI R7, RZ, R23.reuse, R6 ;  /* 0x00000017ff077219 */ /* 0x080fe40000011606 */
[----:B------:R-:W-:Y:S01]  /*5850*/  SHF.L.U32 R23, R12, R23, RZ ;  /* 0x000000170c177219 */ /* 0x000fe200000006ff */
[----:B------:R-:W0:Y:S01]  /*5860*/  LDC R27, c[0x0][0x638] ;  /* 0x00018e00ff1b7b82 */ /* 0x000e220000000800 */
[----:B------:R-:W-:Y:S01]  /*5870*/  LOP3.LUT R28, RZ, R9, RZ, 0x33, !PT ;  /* 0x00000009ff1c7212 */ /* 0x000fe200078e33ff */
[----:B------:R-:W-:-:S06]  /*5880*/  IMAD.MOV.U32 R6, RZ, RZ, R18 ;  /* 0x000000ffff067224 */ /* 0x000fcc00078e0012 */
[----:B------:R-:W0:Y:S01]  /*5890*/  LDC R29, c[0x0][0x610] ;  /* 0x00018400ff1d7b82 */ /* 0x000e220000000800 */
[----:B--23--:R-:W-:Y:S05]  /*58a0*/  @!P0 BRA `(.L_x_105) ;  /* 0x0000000000288947 */ /* 0x00cfea0003800000 */
[----:B------:R-:W2:Y:S02]  /*58b0*/  LDC R9, c[0x0][0x64c] ;  /* 0x00019300ff097b82 */ /* 0x000ea40000000800 */
[----:B--2---:R-:W-:-:S05]  /*58c0*/  IADD3 R9, P0, R18, R9, RZ ;  /* 0x0000000912097210 */ /* 0x004fca0007f1e0ff */
        /* <DEDUP_REMOVED lines=8> */
.L_x_105:
[----:B----4-:R-:W-:Y:S01]  /*5950*/  SHF.R.U64 R7, R6, R26, R7 ;  /* 0x0000001a06077219 */ /* 0x010fe20000001207 */
[----:B-1----:R-:W-:Y:S01]  /*5960*/  VIADD R11, R20, 0xffffffff ;  /* 0xffffffff140b7836 */ /* 0x002fe20000000000 */
[----:B------:R-:W-:Y:S01]  /*5970*/  LOP3.LUT R6, R17, R28, RZ, 0xc0, !PT ;  /* 0x0000001c11067212 */ /* 0x000fe200078ec0ff */
[----:B------:R-:W-:Y:S02]  /*5980*/  IMAD.MOV R19, RZ, RZ, -R19 ;  /* 0x000000ffff137224 */ /* 0x000fe400078e0a13 */
[----:B------:R-:W-:Y:S01]  /*5990*/  IMAD.MOV R9, RZ, RZ, -R7 ;  /* 0x000000ffff097224 */ /* 0x000fe200078e0a07 */
[----:B------:R-:W-:Y:S01]  /*59a0*/  LOP3.LUT R11, R14, R11, RZ, 0xc0, !PT ;  /* 0x0000000b0e0b7212 */ /* 0x000fe200078ec0ff */
[----:B------:R-:W-:Y:S02]  /*59b0*/  @P4 IMAD R22, R21, R19, R8 ;  /* 0x0000001315164224 */ /* 0x000fe400078e0208 */
[----:B------:R-:W-:Y:S02]  /*59c0*/  IMAD R7, R23, R7, R6 ;  /* 0x0000000717077224 */ /* 0x000fe400078e0206 */
[----:B0-----:R-:W-:-:S02]  /*59d0*/  IMAD R6, R9, R27, R18 ;  /* 0x0000001b09067224 */ /* 0x001fc400078e0212 */
[----:B------:R-:W-:Y:S02]  /*59e0*/  IMAD R14, R7, R29, R22 ;  /* 0x0000001d070e7224 */ /* 0x000fe400078e0216 */
[----:B------:R-:W-:Y:S02]  /*59f0*/  IMAD R7, R6, R20, R11 ;  /* 0x0000001406077224 */ /* 0x000fe400078e020b */
[----:B------:R-:W-:Y:S02]  /*5a00*/  IMAD.MOV.U32 R10, RZ, RZ, 0x1 ;  /* 0x00000001ff0a7424 */ /* 0x000fe400078e00ff */
[----:B------:R-:W-:Y:S01]  /*5a10*/  IMAD.MOV.U32 R9, RZ, RZ, R16 ;  /* 0x000000ffff097224 */ /* 0x000fe200078e0010 */
[----:B------:R-:W-:Y:S02]  /*5a20*/  SEL R17, R7, R14, !P4 ;  /* 0x0000000e07117207 */ /* 0x000fe40006000000 */
[----:B------:R-:W-:-:S07]  /*5a30*/  SEL R14, R14, R7, !P4 ;  /* 0x000000070e0e7207 */ /* 0x000fce0006000000 */
.L_x_103:
[----:B------:R-:W-:-:S08]  /*5a40*/  NOP ;  /* 0x0000000000007918 */ /* 0x000fd00000000000 */
[----:B------:R-:W0:-:S00]  /*5a50*/  USETMAXREG.DEALLOC.CTAPOOL 0x28 ;  /* 0x00000028000079c8 */ /* 0x000e0000080e0500 */
[----:B0-----:R-:W-:-:S13]  /*5a60*/  ISETP.NE.AND P0, PT, R3, RZ, PT ;  /* 0x000000ff0300720c */ /* 0x001fda0003f05270 */
[----:B------:R-:W-:Y:S05]  /*5a70*/  @P0 EXIT ;  /* 0x000000000000094d */ /* 0x000fea0003800000 */
[----:B------:R-:W-:Y:S01]  /*5a80*/  LOP3.LUT P0, RZ, R10, 0xff, RZ, 0xc0, !PT ;  /* 0x000000ff0aff7812 */ /* 0x000fe2000780c0ff */
[----:B------:R-:W-:Y:S02]  /*5a90*/  IMAD.MOV.U32 R10, RZ, RZ, 0x1 ;  /* 0x00000001ff0a7424 */ /* 0x000fe400078e00ff */
[----:B------:R-:W-:-:S10]  /*5aa0*/  IMAD.MOV.U32 R13, RZ, RZ, RZ ;  /* 0x000000ffff0d7224 */ /* 0x000fd400078e00ff */
[----:B------:R-:W-:Y:S05]  /*5ab0*/  @!P0 BRA `(.L_x_106) ;  /* 0x0000000c00388947 */ /* 0x000fea0003800000 */
[----:B------:R-:W0:Y:S01]  /*5ac0*/  LDC R3, c[0x0][0x28c] ;  /* 0x0000a300ff037b82 */ /* 0x000e220000000800 */
[----:B------:R-:W-:Y:S01]  /*5ad0*/  ULDC UR5, c[0x0][0x600] ;  /* 0x0001800000057ab9 */ /* 0x000fe20000000800 */
[----:B------:R-:W-:Y:S01]  /*5ae0*/  ULDC UR4, c[0x0][0xc] ;  /* 0x0000030000047ab9 */ /* 0x000fe20000000800 */
[----:B------:R-:W-:Y:S01]  /*5af0*/  UIADD3 UR16, UR5, -0x1, URZ ;  /* 0xffffffff05107890 */ /* 0x000fe2000fffe03f */
[C---:B------:R-:W-:Y:S01]  /*5b00*/  LOP3.LUT P2, RZ, R2.reuse, 0x7f, RZ, 0xc0, !PT ;  /* 0x0000007f02ff7812 */ /* 0x040fe2000784c0ff */
[----:B------:R-:W-:Y:S01]  /*5b10*/  ULDC UR6, c[0x0][0x658] ;  /* 0x0001960000067ab9 */ /* 0x000fe20000000800 */
[----:B------:R-:W-:Y:S01]  /*5b20*/  ULDC UR5, c[0x0][0x10] ;  /* 0x0000040000057ab9 */ /* 0x000fe20000000800 */
[----:B------:R-:W-:Y:S01]  /*5b30*/  UMOV UR7, 0xffffffff ;  /* 0xffffffff00077882 */ /* 0x000fe20000000000 */
[----:B------:R-:W-:Y:S01]  /*5b40*/  UMOV UR8, 0x1 ;  /* 0x0000000100087882 */ /* 0x000fe20000000000 */
[----:B------:R-:W-:Y:S01]  /*5b50*/  UIMAD.WIDE.U32 UR4, UR4, UR5, URZ ;  /* 0x00000005040472a5 */ /* 0x000fe2000f8e003f */
[----:B------:R-:W-:Y:S01]  /*5b60*/  LOP3.LUT P0, RZ, R2, 0x1f, RZ, 0xc0, !PT ;  /* 0x0000001f02ff7812 */ /* 0x000fe2000780c0ff */
[----:B------:R-:W-:Y:S01]  /*5b70*/  USHF.L.U32 UR7, UR7, UR6, URZ ;  /* 0x0000000607077299 */ /* 0x000fe2000800063f */
[----:B------:R-:W-:Y:S01]  /*5b80*/  BSSY B0, `(.L_x_106) ;  /* 0x00000c1000007945 */ /* 0x000fe20003800000 */
[----:B------:R-:W-:Y:S01]  /*5b90*/  USHF.L.U32 UR18, UR8, UR6, URZ ;  /* 0x0000000608127299 */ /* 0x000fe2000800063f */
[----:B------:R-:W-:Y:S01]  /*5ba0*/  IMAD.MOV.U32 R15, RZ, RZ, 0x1 ;  /* 0x00000001ff0f7424 */ /* 0x000fe200078e00ff */
[----:B------:R-:W-:Y:S01]  /*5bb0*/  LOP3.LUT R16, R4, 0x2, RZ, 0xfc, !PT ;  /* 0x0000000204107812 */ /* 0x000fe200078efcff */
[----:B------:R-:W-:Y:S01]  /*5bc0*/  ULDC UR6, c[0x0][0x14] ;  /* 0x0000050000067ab9 */ /* 0x000fe20000000800 */
[----:B------:R-:W-:Y:S01]  /*5bd0*/  PLOP3.LUT P0, PT, P0, P2, PT, 0x8a, 0x0 ;  /* 0x000000000000781c */ /* 0x000fe20000705172 */
[----:B------:R-:W-:Y:S01]  /*5be0*/  UIMAD.WIDE.U32 UR20, UR4, UR6, URZ ;  /* 0x00000006041472a5 */ /* 0x000fe2000f8e003f */
[----:B------:R-:W-:Y:S01]  /*5bf0*/  IMAD.MOV.U32 R10, RZ, RZ, 0x1 ;  /* 0x00000001ff0a7424 */ /* 0x000fe200078e00ff */
[----:B------:R-:W-:Y:S01]  /*5c00*/  UIMAD UR13, UR5, UR6, URZ ;  /* 0x00000006050d72a4 */ /* 0x000fe2000f8e023f */
[----:B------:R-:W-:Y:S01]  /*5c10*/  IMAD.MOV.U32 R13, RZ, RZ, RZ ;  /* 0x000000ffff0d7224 */ /* 0x000fe200078e00ff */
[----:B------:R-:W-:Y:S01]  /*5c20*/  ULOP3.LUT UR17, URZ, UR7, URZ, 0x33, !UPT ;  /* 0x000000073f117292 */ /* 0x000fe2000f8e333f */
[----:B0-----:R-:W-:Y:S01]  /*5c30*/  VIADD R3, R3, 0x3f ;  /* 0x0000003f03037836 */ /* 0x001fe20000000000 */
[----:B------:R-:W-:Y:S01]  /*5c40*/  UIADD3 UR13, UR21, UR13, URZ ;  /* 0x0000000d150d7290 */ /* 0x000fe2000fffe03f */
[----:B------:R-:W-:-:S03]  /*5c50*/  ULDC.64 UR22, c[0x0][0x198] ;  /* 0x0000660000167ab9 */ /* 0x000fc60000000a00 */
[----:B------:R-:W-:-:S04]  /*5c60*/  SHF.R.S32.HI R6, RZ, 0x1f, R3 ;  /* 0x0000001fff067819 */ /* 0x000fc80000011403 */
[----:B------:R-:W-:-:S04]  /*5c70*/  LEA.HI R6, R6, R3, RZ, 0x6 ;  /* 0x0000000306067211 */ /* 0x000fc800078f30ff */
[----:B------:R-:W-:-:S05]  /*5c80*/  SHF.R.S32.HI R12, RZ, 0x6, R6 ;  /* 0x00000006ff0c7819 */ /* 0x000fca0000011406 */
[----:B------:R-:W-:-:S07]  /*5c90*/  VIADD R11, R12, 0x1 ;  /* 0x000000010c0b7836 */ /* 0x000fce0000000000 */
.L_x_118:
[----:B------:R-:W-:-:S03]  /*5ca0*/  UMOV UR4, 0xffffffff ;  /* 0xffffffff00047882 */ /* 0x000fc60000000000 */
[----:B------:R-:W-:Y:S05]  /*5cb0*/  BRA.DIV UR4, `(.L_x_107) ;  /* 0x0000001604a07947 */ /* 0x000fea000b800000 */
[----:B------:R-:W-:-:S13]  /*5cc0*/  ELECT P1, URZ, PT ;  /* 0x00000000003f782f */ /* 0x000fda0003820000 */
.L_x_143:
[----:B------:R-:W0:Y:S01]  /*5cd0*/  LDC R2, c[0x0][0x28c] ;  /* 0x0000a300ff027b82 */ /* 0x000e220000000800 */
[----:B------:R-:W-:Y:S01]  /*5ce0*/  BSSY B1, `(.L_x_108) ;  /* 0x0000037000017945 */ /* 0x000fe20003800000 */
[----:B0-----:R-:W-:-:S13]  /*5cf0*/  ISETP.LT.OR P1, PT, R2, 0x1, !P1 ;  /* 0x000000010200780c */ /* 0x001fda0004f21670 */
[----:B------:R-:W-:Y:S05]  /*5d00*/  @P1 BRA `(.L_x_109) ;  /* 0x0000000000d01947 */ /* 0x000fea0003800000 */
[----:B------:R-:W-:Y:S02]  /*5d10*/  IMAD.SHL.U32 R17, R17, 0x40, RZ ;  /* 0x0000004011117824 */ /* 0x000fe400078e00ff */
[----:B------:R-:W-:Y:S02]  /*5d20*/  IMAD.SHL.U32 R14, R14, 0x80, RZ ;  /* 0x000000800e0e7824 */ /* 0x000fe400078e00ff */
[----:B------:R-:W-:Y:S02]  /*5d30*/  IMAD.MOV.U32 R20, RZ, RZ, RZ ;  /* 0x000000ffff147224 */ /* 0x000fe400078e00ff */
[----:B------:R-:W-:Y:S02]  /*5d40*/  IMAD.MOV.U32 R2, RZ, RZ, R11 ;  /* 0x000000ffff027224 */ /* 0x000fe400078e000b */
[----:B------:R-:W-:Y:S02]  /*5d50*/  IMAD.MOV.U32 R3, RZ, RZ, R10 ;  /* 0x000000ffff037224 */ /* 0x000fe400078e000a */
[----:B------:R-:W-:-:S07]  /*5d60*/  IMAD.MOV.U32 R6, RZ, RZ, R13 ;  /* 0x000000ffff067224 */ /* 0x000fce00078e000d */
.L_x_113:
[----:B------:R-:W0:Y:S01]  /*5d70*/  S2R R8, SR_CgaCtaId ;  /* 0x0000000000087919 */ /* 0x000e220000008800 */
[----:B------:R-:W-:-:S04]  /*5d80*/  MOV R7, 0x400 ;  /* 0x0000040000077802 */ /* 0x000fc80000000f00 */
[----:B0-----:R-:W-:Y:S02]  /*5d90*/  LEA R19, R8, R7, 0x18 ;  /* 0x0000000708137211 */ /* 0x001fe400078ec0ff */
[----:B------:R-:W-:Y:S01]  /*5da0*/  SHF.L.U32 R7, R3, 0x1f, RZ ;  /* 0x0000001f03077819 */ /* 0x000fe200000006ff */
[----:B------:R-:W0:Y:S02]  /*5db0*/  @!P2 LDC R8, c[0x0][0x500] ;  /* 0x00014000ff08ab82 */ /* 0x000e240000000800 */
[----:B------:R-:W-:-:S04]  /*5dc0*/  IMAD R18, R6, 0x8, R19 ;  /* 0x0000000806127824 */ /* 0x000fc800078e0213 */
[----:B------:R-:W1:Y:S02]  /*5dd0*/  SYNCS.PHASECHK.TRANS64.TRYWAIT P1, [R18+URZ+0x90], R7 ;  /* 0x00009007120075a7 */ /* 0x000e64000802017f */
[----:B-1----:R-:W-:Y:S05]  /*5de0*/  @!P1 BRA `(.L_x_110) ;  /* 0x0000001400749947 */ /* 0x002fea0003800000 */
.L_x_144:
[----:B-1----:R-:W-:Y:S01]  /*5df0*/  PRMT R7, R16, 0x9910, RZ ;  /* 0x0000991010077816 */ /* 0x002fe200000000ff */
[----:B0-----:R0:W-:Y:S03]  /*5e00*/  @!P2 SYNCS.ARRIVE.TRANS64 RZ, [R18+URZ], R8 ;  /* 0x0000000812ffa9a7 */ /* 0x0011e6000800003f */
[----:B------:R-:W-:-:S13]  /*5e10*/  ISETP.NE.AND P1, PT, R7, 0x2, PT ;  /* 0x000000020700780c */ /* 0x000fda0003f25270 */
[----:B0-----:R-:W-:Y:S05]  /*5e20*/  @P1 BRA `(.L_x_111) ;  /* 0x0000000000041947 */ /* 0x001fea0003800000 */
[----:B------:R-:W-:Y:S01]  /*5e30*/  BPT.TRAP 0x1 ;  /* 0x000000040000795c */ /* 0x000fe20000300000 */
.L_x_111:
[----:B------:R-:W-:Y:S05]  /*5e40*/  @P0 BRA `(.L_x_112) ;  /* 0x0000000000040947 */ /* 0x000fea0003800000 */
[----:B------:R-:W-:Y:S01]  /*5e50*/  BPT.TRAP 0x1 ;  /* 0x000000040000795c */ /* 0x000fe20000300000 */
.L_x_112:
[--C-:B------:R-:W-:Y:S01]  /*5e60*/  IMAD R7, R6, 0x2000, R19.reuse ;  /* 0x0000200006077824 */ /* 0x100fe200078e0213 */
[----:B------:R-:W-:Y:S01]  /*5e70*/  R2UR UR9, R18 ;  /* 0x00000000120972ca */ /* 0x000fe200000e0000 */
[----:B------:R-:W-:Y:S01]  /*5e80*/  IMAD R19, R6, 0x1000, R19 ;  /* 0x0000100006137824 */ /* 0x000fe200078e0213 */
[----:B------:R-:W-:Y:S01]  /*5e90*/  UIADD3 UR4, UP0, UR22, 0xf0, URZ ;  /* 0x000000f016047890 */ /* 0x000fe2000ff1e03f */
[----:B------:R-:W-:Y:S01]  /*5ea0*/  VIADD R2, R2, 0xffffffff ;  /* 0xffffffff02027836 */ /* 0x000fe20000000000 */
[----:B------:R-:W-:Y:S01]  /*5eb0*/  R2UR UR5, R7 ;  /* 0x00000000070572ca */ /* 0x000fe200000e0000 */
[----:B------:R-:W-:Y:S01]  /*5ec0*/  UIADD3 UR24, UP1, UR22, 0x1f0, URZ ;  /* 0x000001f016187890 */ /* 0x000fe2000ff3e03f */
[----:B------:R-:W-:Y:S01]  /*5ed0*/  R2UR UR8, R19 ;  /* 0x00000000130872ca */ /* 0x000fe200000e0000 */
[----:B------:R-:W-:Y:S01]  /*5ee0*/  VIADD R6, R6, 0x1 ;  /* 0x0000000106067836 */ /* 0x000fe20000000000 */
[----:B------:R-:W-:Y:S01]  /*5ef0*/  R2UR UR11, R14 ;  /* 0x000000000e0b72ca */ /* 0x000fe200000e0000 */
[----:B------:R-:W-:Y:S01]  /*5f00*/  UIADD3.X UR25, URZ, UR23, URZ, UP1, !UPT ;  /* 0x000000173f197290 */ /* 0x000fe20008ffe43f */
[C---:B------:R-:W-:Y:S01]  /*5f10*/  R2UR UR10, R20.reuse ;  /* 0x00000000140a72ca */ /* 0x040fe200000e0000 */
[----:B------:R-:W-:Y:S01]  /*5f20*/  UMOV UR6, 0x0 ;  /* 0x0000000000067882 */ /* 0x000fe20000000000 */
[----:B------:R-:W-:Y:S01]  /*5f30*/  R2UR UR12, R9 ;  /* 0x00000000090c72ca */ /* 0x000fe200000e0000 */
[----:B------:R-:W-:Y:S01]  /*5f40*/  UMOV UR7, 0x10000000 ;  /* 0x1000000000077882 */ /* 0x000fe20000000000 */
[----:B------:R-:W-:Y:S01]  /*5f50*/  R2UR UR19, R17 ;  /* 0x00000000111372ca */ /* 0x000fe200000e0000 */
[----:B------:R-:W-:Y:S01]  /*5f60*/  VIADD R20, R20, 0x40 ;  /* 0x0000004014147836 */ /* 0x000fe20000000000 */
[----:B------:R-:W-:Y:S01]  /*5f70*/  ISETP.GT.AND P3, PT, R2, 0x1, PT ;  /* 0x000000010200780c */ /* 0x000fe20003f64270 */
[----:B------:R-:W-:Y:S01]  /*5f80*/  UIADD3 UR14, UR5, 0x200, URZ ;  /* 0x00000200050e7890 */ /* 0x000fe2000fffe03f */
[----:B------:R-:W-:Y:S01]  /*5f90*/  ISETP.NE.AND P1, PT, R6, 0x12, PT ;  /* 0x000000120600780c */ /* 0x000fe20003f25270 */
[----:B------:R-:W-:-:S02]  /*5fa0*/  UIADD3.X UR5, URZ, UR23, URZ, UP0, !UPT ;  /* 0x000000173f057290 */ /* 0x000fc400087fe43f */
[----:B------:R-:W-:Y:S01]  /*5fb0*/  UIADD3 UR15, UR8, 0x24200, URZ ;  /* 0x00024200080f7890 */ /* 0x000fe2000fffe03f */
[----:B------:R-:W-:Y:S02]  /*5fc0*/  SEL R8, RZ, 0x1, P1 ;  /* 0x00000001ff087807 */ /* 0x000fe40000800000 */
[----:B------:R-:W-:Y:S01]  /*5fd0*/  UMOV UR8, UR14 ;  /* 0x0000000e00087c82 */ /* 0x000fe20008000000 */
[----:B------:R-:W-:Y:S02]  /*5fe0*/  SEL R6, R6, RZ, P1 ;  /* 0x000000ff06067207 */ /* 0x000fe40000800000 */
[----:B------:R-:W-:Y:S01]  /*5ff0*/  LOP3.LUT R3, R3, R8, RZ, 0x3c, !PT ;  /* 0x0000000803037212 */ /* 0x000fe200078e3cff */
[----:B------:R0:W-:Y:S02]  /*6000*/  UTMALDG.3D [UR8], [UR4], desc[UR6] ;  /* 0x00000608040075b4 */ /* 0x0001e40008011000 */
[----:B0-----:R-:W-:Y:S01]  /*6010*/  UMOV UR8, UR15 ;  /* 0x0000000f00087c82 */ /* 0x001fe20008000000 */
[----:B------:R-:W-:-:S02]  /*6020*/  UMOV UR11, UR19 ;  /* 0x00000013000b7c82 */ /* 0x000fc40008000000 */
[----:B------:R0:W-:Y:S02]  /*6030*/  UTMALDG.3D [UR8], [UR24], desc[UR6] ;  /* 0x00000608180075b4 */ /* 0x0001e40008011000 */
[----:B0-----:R-:W-:Y:S05]  /*6040*/  @P3 BRA `(.L_x_113) ;  /* 0xfffffffc00483947 */ /* 0x001fea000383ffff */
.L_x_109:
[----:B------:R-:W-:Y:S05]  /*6050*/  BSYNC B1 ;  /* 0x0000000000017941 */ /* 0x000fea0003800000 */
.L_x_108:
[----:B------:R-:W-:Y:S01]  /*6060*/  LOP3.LUT P3, RZ, R15, 0xff, RZ, 0xc0, !PT ;  /* 0x000000ff0fff7812 */ /* 0x000fe2000786c0ff */
[----:B------:R-:W-:Y:S01]  /*6070*/  IMAD.IADD R6, R12, 0x1, R13 ;  /* 0x000000010c067824 */ /* 0x000fe200078e020d */
[----:B------:R-:W-:Y:S01]  /*6080*/  IADD3 R0, P5, R0, UR20, RZ ;  /* 0x0000001400007c10 */ /* 0x000fe2000ffbe0ff */
[----:B------:R-:W-:Y:S01]  /*6090*/  ULDC.64 UR4, c[0x0][0x650] ;  /* 0x0001940000047ab9 */ /* 0x000fe20000000a00 */
[----:B------:R-:W-:Y:S01]  /*60a0*/  BSSY B1, `(.L_x_114) ;  /* 0x000006c000017945 */ /* 0x000fe20003800000 */
[----:B------:R-:W-:Y:S01]  /*60b0*/  IMAD.MOV.U32 R14, RZ, RZ, -0x1 ;  /* 0xffffffffff0e7424 */ /* 0x000fe200078e00ff */
[----:B------:R-:W-:Y:S01]  /*60c0*/  ISETP.GT.U32.AND P1, PT, R6, 0x11, PT ;  /* 0x000000110600780c */ /* 0x000fe20003f24070 */
[----:B------:R-:W-:Y:S01]  /*60d0*/  IMAD.MOV.U32 R17, RZ, RZ, -0x1 ;  /* 0xffffffffff117424 */ /* 0x000fe200078e00ff */
[----:B------:R-:W-:Y:S01]  /*60e0*/  IADD3.X R5, R5, UR13, RZ, P5, !PT ;  /* 0x0000000d05057c10 */ /* 0x000fe2000affe4ff */
[----:B------:R-:W-:Y:S01]  /*60f0*/  IMAD.MOV.U32 R9, RZ, RZ, -0x1 ;  /* 0xffffffffff097424 */ /* 0x000fe200078e00ff */
[----:B------:R-:W-:-:S02]  /*6100*/  ISETP.LT.U32.AND P1, PT, R12, 0x12, P1 ;  /* 0x000000120c00780c */ /* 0x000fc40000f21070 */
[----:B------:R-:W-:Y:S01]  /*6110*/  PRMT R15, RZ, 0x7610, R15 ;  /* 0x00007610ff0f7816 */ /* 0x000fe2000000000f */
[----:B------:R-:W0:Y:S01]  /*6120*/  @P3 S2R R3, SR_CgaCtaId ;  /* 0x0000000000033919 */ /* 0x000e220000008800 */
[----:B------:R-:W-:-:S04]  /*6130*/  @P3 MOV R2, 0x400 ;  /* 0x0000040000023802 */ /* 0x000fc80000000f00 */
[----:B0-----:R-:W-:Y:S01]  /*6140*/  @P3 LEA R7, R3, R2, 0x18 ;  /* 0x0000000203073211 */ /* 0x001fe200078ec0ff */
[----:B------:R-:W-:-:S03]  /*6150*/  IMAD.WIDE.U32 R2, R6, 0x38e38e39, RZ ;  /* 0x38e38e3906027825 */ /* 0x000fc600078e00ff */
[----:B------:R0:W-:Y:S01]  /*6160*/  @P3 SYNCS.ARRIVE.TRANS64.A1T0 RZ, [R7+URZ+0x138], RZ ;  /* 0x000138ff07ff39a7 */ /* 0x0001e2000810003f */
[----:B------:R-:W-:Y:S02]  /*6170*/  ISETP.GE.U32.AND P3, PT, R12, 0x12, PT ;  /* 0x000000120c00780c */ /* 0x000fe40003f66070 */
[----:B------:R-:W-:Y:S02]  /*6180*/  PRMT R2, RZ, 0x7610, R2 ;  /* 0x00007610ff027816 */ /* 0x000fe40000000002 */
[----:B0-----:R-:W-:Y:S02]  /*6190*/  SHF.R.U32.HI R7, RZ, 0x2, R3 ;  /* 0x00000002ff077819 */ /* 0x001fe40000011603 */
[----:B------:R-:W-:Y:S02]  /*61a0*/  SEL R3, RZ, 0x1, !P1 ;  /* 0x00000001ff037807 */ /* 0x000fe40004800000 */
[----:B------:R-:W-:Y:S01]  /*61b0*/  ISETP.GE.U32.AND P1, PT, R0, UR4, PT ;  /* 0x0000000400007c0c */ /* 0x000fe2000bf26070 */
[----:B------:R-:W-:Y:S01]  /*61c0*/  IMAD R13, R7, -0x12, R6 ;  /* 0xffffffee070d7824 */ /* 0x000fe200078e0206 */
[----:B------:R-:W-:-:S02]  /*61d0*/  LOP3.LUT R10, R10, R3, RZ, 0x3c, !PT ;  /* 0x000000030a0a7212 */ /* 0x000fc400078e3cff */
[----:B------:R-:W-:Y:S02]  /*61e0*/  ISETP.GE.U32.AND.EX P1, PT, R5, UR5, PT, P1 ;  /* 0x0000000505007c0c */ /* 0x000fe4000bf26110 */
[----:B------:R-:W-:-:S11]  /*61f0*/  @P3 LOP3.LUT R10, R10, 0x1, R7, 0x78, !PT ;  /* 0x000000010a0a3812 */ /* 0x000fd600078e7807 */
[----:B------:R-:W-:Y:S05]  /*6200*/  @P1 BRA `(.L_x_115) ;  /* 0x0000000400541947 */ /* 0x000fea0003800000 */
[----:B------:R-:W-:Y:S01]  /*6210*/  ULDC.64 UR4, c[0x0][0x628] ;  /* 0x00018a0000047ab9 */ /* 0x000fe20000000a00 */
[----:B------:R-:W0:Y:S01]  /*6220*/  S2R R17, SR_CTAID.X ;  /* 0x0000000000117919 */ /* 0x000e220000002500 */
[----:B------:R-:W-:Y:S01]  /*6230*/  ISETP.NE.U32.AND P1, PT, RZ, UR4, PT ;  /* 0x00000004ff007c0c */ /* 0x000fe2000bf25070 */
[----:B------:R-:W-:Y:S01]  /*6240*/  ULDC UR7, c[0x0][0x630] ;  /* 0x00018c0000077ab9 */ /* 0x000fe20000000800 */
[----:B------:R-:W-:Y:S01]  /*6250*/  IMAD.MOV.U32 R2, RZ, RZ, R0 ;  /* 0x000000ffff027224 */ /* 0x000fe200078e0000 */
[----:B------:R-:W1:Y:S01]  /*6260*/  S2R R14, SR_CTAID.Y ;  /* 0x00000000000e7919 */ /* 0x000e620000002600 */
[----:B------:R-:W-:Y:S01]  /*6270*/  ISETP.NE.AND.EX P1, PT, RZ, UR5, PT, P1 ;  /* 0x00000005ff007c0c */ /* 0x000fe2000bf25310 */
[----:B------:R-:W-:-:S12]  /*6280*/  IMAD.MOV.U32 R3, RZ, RZ, R5 ;  /* 0x000000ffff037224 */ /* 0x000fd800078e0005 */
[----:B------:R-:W-:Y:S05]  /*6290*/  @!P1 BRA `(.L_x_116) ;  /* 0x0000000000289947 */ /* 0x000fea0003800000 */
[----:B------:R-:W-:Y:S02]  /*62a0*/  ULDC UR6, c[0x0][0x634] ;  /* 0x00018d0000067ab9 */ /* 0x000fe40000000800 */
[----:B------:R-:W-:-:S05]  /*62b0*/  IADD3 R9, P1, R0, UR6, RZ ;  /* 0x0000000600097c10 */ /* 0x000fca000ff3e0ff */
[----:B------:R-:W-:-:S04]  /*62c0*/  IMAD.X R19, RZ, RZ, R5, P1 ;  /* 0x000000ffff137224 */ /* 0x000fc800008e0605 */
[----:B------:R-:W-:-:S04]  /*62d0*/  IMAD.WIDE.U32 R6, R19, UR4, RZ ;  /* 0x0000000413067c25 */ /* 0x000fc8000f8e00ff */
[----:B------:R-:W-:-:S04]  /*62e0*/  IMAD.WIDE.U32 R6, P1, R9, UR5, R6 ;  /* 0x0000000509067c25 */ /* 0x000fc8000f820006 */
[----:B------:R-:W-:-:S04]  /*62f0*/  IMAD.WIDE.U32 R8, R9, UR4, RZ ;  /* 0x0000000409087c25 */ /* 0x000fc8000f8e00ff */
[----:B------:R-:W-:Y:S01]  /*6300*/  IMAD.X R3, RZ, RZ, RZ, P1 ;  /* 0x000000ffff037224 */ /* 0x000fe200008e06ff */
[----:B------:R-:W-:Y:S01]  /*6310*/  IADD3 RZ, P1, R9, R6, RZ ;  /* 0x0000000609ff7210 */ /* 0x000fe20007f3e0ff */
[----:B------:R-:W-:-:S04]  /*6320*/  IMAD.MOV.U32 R2, RZ, RZ, R7 ;  /* 0x000000ffff027224 */ /* 0x000fc800078e0007 */
[----:B------:R-:W-:-:S08]  /*6330*/  IMAD.WIDE.U32.X R2, R19, UR5, R2, P1 ;  /* 0x0000000513027c25 */ /* 0x000fd000088e0402 */
.L_x_116:
[--C-:B------:R-:W-:Y:S01]  /*6340*/  SHF.R.U64 R8, R2, UR7, R3.reuse ;  /* 0x0000000702087c19 */ /* 0x100fe20008001203 */
[----:B------:R-:W-:Y:S01]  /*6350*/  ULDC.64 UR4, c[0x0][0x620] ;  /* 0x0001880000047ab9 */ /* 0x000fe20000000a00 */
[----:B------:R-:W-:Y:S01]  /*6360*/  SHF.R.U32.HI R2, RZ, UR7, R3 ;  /* 0x00000007ff027c19 */ /* 0x000fe20008011603 */
[----:B------:R-:W-:Y:S01]  /*6370*/  IMAD.MOV.U32 R3, RZ, RZ, R5 ;  /* 0x000000ffff037224 */ /* 0x000fe200078e0005 */
[----:B------:R-:W-:Y:S01]  /*6380*/  IADD3 R7, P1, RZ, -R8, RZ ;  /* 0x80000008ff077210 */ /* 0x000fe20007f3e0ff */
[----:B------:R-:W2:Y:S01]  /*6390*/  LDC R22, c[0x0][0x144] ;  /* 0x00005100ff167b82 */ /* 0x000ea20000000800 */
[----:B0-----:R-:W-:Y:S01]  /*63a0*/  I2FP.F32.U32 R9, R17 ;  /* 0x0000001100097245 */ /* 0x001fe20000201000 */
[----:B------:R-:W-:Y:S01]  /*63b0*/  ULDC.64 UR8, c[0x0][0x640] ;  /* 0x0001900000087ab9 */ /* 0x000fe20000000a00 */
[----:B------:R-:W-:Y:S01]  /*63c0*/  ULDC UR6, c[0x0][0x608] ;  /* 0x0001820000067ab9 */ /* 0x000fe20000000800 */
[----:B------:R-:W-:Y:S01]  /*63d0*/  IMAD.X R2, RZ, RZ, ~R2, P1 ;  /* 0x000000ffff027224 */ /* 0x000fe200008e0e02 */
[----:B------:R-:W-:-:S03]  /*63e0*/  ISETP.NE.U32.AND P1, PT, RZ, UR8, PT ;  /* 0x00000008ff007c0c */ /* 0x000fc6000bf25070 */
[----:B------:R-:W-:Y:S01]  /*63f0*/  IMAD R6, R2, UR4, RZ ;  /* 0x0000000402067c24 */ /* 0x000fe2000f8e02ff */
[----:B------:R-:W0:Y:S01]  /*6400*/  LDC R19, c[0x0][0x148] ;  /* 0x00005200ff137b82 */ /* 0x000e220000000800 */
[----:B------:R-:W-:Y:S01]  /*6410*/  IMAD.MOV.U32 R2, RZ, RZ, R0 ;  /* 0x000000ffff027224 */ /* 0x000fe200078e0000 */
[----:B------:R-:W-:-:S03]  /*6420*/  ISETP.NE.AND.EX P1, PT, RZ, UR9, PT, P1 ;  /* 0x00000009ff007c0c */ /* 0x000fc6000bf25310 */
[----:B------:R-:W-:Y:S01]  /*6430*/  IMAD.WIDE.U32 R2, R7, UR4, R2 ;  /* 0x0000000407027c25 */ /* 0x000fe2000f8e0002 */
[----:B------:R-:W-:-:S03]  /*6440*/  ULDC UR4, c[0x0][0x150] ;  /* 0x0000540000047ab9 */ /* 0x000fc60000000800 */
[----:B------:R-:W-:Y:S02]  /*6450*/  IMAD R7, R7, UR5, R6 ;  /* 0x0000000507077c24 */ /* 0x000fe4000f8e0206 */
[----:B------:R-:W-:Y:S01]  /*6460*/  FMUL R6, R9, UR4 ;  /* 0x0000000409067c20 */ /* 0x000fe20008400000 */
[----:B------:R-:W-:Y:S01]  /*6470*/  ULDC UR4, c[0x0][0x618] ;  /* 0x0001860000047ab9 */ /* 0x000fe20000000800 */
[----:B------:R-:W-:Y:S01]  /*6480*/  ULDC UR5, c[0x0][0x154] ;  /* 0x0000550000057ab9 */ /* 0x000fe20000000800 */
[----:B------:R-:W-:-:S03]  /*6490*/  IMAD.IADD R3, R3, 0x1, R7 ;  /* 0x0000000103037824 */ /* 0x000fc600078e0207 */
[----:B------:R-:W3:Y:S02]  /*64a0*/  F2I.U32.TRUNC.NTZ R6, R6 ;  /* 0x0000000600067305 */ /* 0x000ee4000020f000 */
[----:B------:R-:W-:Y:S02]  /*64b0*/  SHF.R.U64 R9, R2, UR4, R3 ;  /* 0x0000000402097c19 */ /* 0x000fe40008001203 */
[----:B-1----:R-:W-:-:S05]  /*64c0*/  I2FP.F32.U32 R2, R14 ;  /* 0x0000000e00027245 */ /* 0x002fca0000201000 */
[----:B------:R-:W-:Y:S01]  /*64d0*/  FMUL R21, R2, UR5 ;  /* 0x0000000502157c20 */ /* 0x000fe20008400000 */
[----:B------:R-:W-:Y:S01]  /*64e0*/  SHF.R.U32.HI R2, RZ, UR4, R3 ;  /* 0x00000004ff027c19 */ /* 0x000fe20008011603 */
[----:B------:R-:W-:-:S03]  /*64f0*/  ULDC UR4, c[0x0][0x658] ;  /* 0x0001960000047ab9 */ /* 0x000fc60000000800 */
[--C-:B------:R-:W-:Y:S01]  /*6500*/  SHF.R.U64 R20, R9, UR6, R2.reuse ;  /* 0x0000000609147c19 */ /* 0x100fe20008001202 */
[----:B------:R-:W1:Y:S01]  /*6510*/  F2I.U32.TRUNC.NTZ R21, R21 ;  /* 0x0000001500157305 */ /* 0x000e62000020f000 */
[----:B------:R-:W-:Y:S01]  /*6520*/  SHF.R.U32.HI R3, RZ, UR6, R2 ;  /* 0x00000006ff037c19 */ /* 0x000fe20008011602 */
[----:B---3--:R-:W-:-:S03]  /*6530*/  IMAD.MOV R6, RZ, RZ, -R6 ;  /* 0x000000ffff067224 */ /* 0x008fc600078e0a06 */
[----:B------:R-:W-:Y:S01]  /*6540*/  SHF.R.U64 R18, R20, UR4, R3 ;  /* 0x0000000414127c19 */ /* 0x000fe20008001203 */
[----:B--2---:R-:W-:Y:S01]  /*6550*/  IMAD R17, R22, R6, R17 ;  /* 0x0000000616117224 */ /* 0x004fe200078e0211 */
[----:B------:R-:W-:-:S03]  /*6560*/  SHF.R.U32.HI R23, RZ, UR4, R3 ;  /* 0x00000004ff177c19 */ /* 0x000fc60008011603 */
[----:B------:R-:W-:Y:S02]  /*6570*/  IMAD.MOV.U32 R2, RZ, RZ, R18 ;  /* 0x000000ffff027224 */ /* 0x000fe400078e0012 */
[----:B------:R-:W-:Y:S01]  /*6580*/  IMAD.MOV.U32 R3, RZ, RZ, R23 ;  /* 0x000000ffff037224 */ /* 0x000fe200078e0017 */
[----:B------:R-:W-:Y:S06]  /*6590*/  @!P1 BRA `(.L_x_117) ;  /* 0x0000000000289947 */ /* 0x000fec0003800000 */
[----:B------:R-:W-:Y:S02]  /*65a0*/  ULDC UR4, c[0x0][0x64c] ;  /* 0x0001930000047ab9 */ /* 0x000fe40000000800 */
[----:B------:R-:W-:-:S05]  /*65b0*/  IADD3 R3, P1, R18, UR4, RZ ;  /* 0x0000000412037c10 */ /* 0x000fca000ff3e0ff */
[----:B------:R-:W-:-:S04]  /*65c0*/  IMAD.X R23, RZ, RZ, R23, P1 ;  /* 0x000000ffff177224 */ /* 0x000fc800008e0617 */
[----:B------:R-:W-:-:S04]  /*65d0*/  IMAD.WIDE.U32 R6, R23, UR8, RZ ;  /* 0x0000000817067c25 */ /* 0x000fc8000f8e00ff */
[----:B------:R-:W-:-:S04]  /*65e0*/  IMAD.WIDE.U32 R6, P1, R3, UR9, R6 ;  /* 0x0000000903067c25 */ /* 0x000fc8000f820006 */
[----:B------:R-:W-:-:S04]  /*65f0*/  IMAD.WIDE.U32 R2, R3, UR8, RZ ;  /* 0x0000000803027c25 */ /* 0x000fc8000f8e00ff */
[----:B------:R-:W-:Y:S01]  /*6600*/  IMAD.MOV.U32 R2, RZ, RZ, R7 ;  /* 0x000000ffff027224 */ /* 0x000fe200078e0007 */
[----:B------:R-:W-:Y:S01]  /*6610*/  IADD3 RZ, P3, R3, R6, RZ ;  /* 0x0000000603ff7210 */ /* 0x000fe20007f7e0ff */
[----:B------:R-:W-:-:S04]  /*6620*/  IMAD.X R3, RZ, RZ, RZ, P1 ;  /* 0x000000ffff037224 */ /* 0x000fc800008e06ff */
[----:B------:R-:W-:-:S08]  /*6630*/  IMAD.WIDE.U32.X R2, R23, UR9, R2, P3 ;  /* 0x0000000917027c25 */ /* 0x000fd000098e0402 */
.L_x_117:
[----:B------:R-:W-:Y:S01]  /*6640*/  ULDC UR4, c[0x0][0x648] ;  /* 0x0001920000047ab9 */ /* 0x000fe20000000800 */
[----:B-1----:R-:W-:Y:S01]  /*6650*/  IMAD.MOV R21, RZ, RZ, -R21 ;  /* 0x000000ffff157224 */ /* 0x002fe200078e0a15 */
[----:B------:R-:W-:Y:S01]  /*6660*/  SHF.R.U64 R3, R2, UR4, R3 ;  /* 0x0000000402037c19 */ /* 0x000fe20008001203 */
[----:B------:R-:W-:Y:S01]  /*6670*/  ULDC UR4, c[0x0][0x638] ;  /* 0x00018e0000047ab9 */ /* 0x000fe20000000800 */
[----:B------:R-:W-:Y:S01]  /*6680*/  LOP3.LUT R20, R20, UR17, RZ, 0xc0, !PT ;  /* 0x0000001114147c12 */ /* 0x000fe2000f8ec0ff */
[----:B0-----:R-:W-:Y:S01]  /*6690*/  @P4 IMAD R17, R19, R21, R14 ;  /* 0x0000001513114224 */ /* 0x001fe200078e020e */
[----:B------:R-:W-:Y:S01]  /*66a0*/  ULDC UR5, c[0x0][0x610] ;  /* 0x0001840000057ab9 */ /* 0x000fe20000000800 */
[----:B------:R-:W-:Y:S02]  /*66b0*/  IMAD.MOV R7, RZ, RZ, -R3 ;  /* 0x000000ffff077224 */ /* 0x000fe400078e0a03 */
[----:B------:R-:W-:Y:S01]  /*66c0*/  IMAD R14, R3, UR18, R20 ;  /* 0x00000012030e7c24 */ /* 0x000fe2000f8e0214 */
[----:B------:R-:W-:Y:S01]  /*66d0*/  LOP3.LUT R3, R9, UR16, RZ, 0xc0, !PT ;  /* 0x0000001009037c12 */ /* 0x000fe2000f8ec0ff */
[----:B------:R-:W-:Y:S01]  /*66e0*/  IMAD R18, R7, UR4, R18 ;  /* 0x0000000407127c24 */ /* 0x000fe2000f8e0212 */
[----:B------:R-:W-:Y:S01]  /*66f0*/  ULDC UR4, c[0x0][0x600] ;  /* 0x0001800000047ab9 */ /* 0x000fe20000000800 */
[----:B------:R-:W-:-:S02]  /*6700*/  IMAD R14, R14, UR5, R17 ;  /* 0x000000050e0e7c24 */ /* 0x000fc4000f8e0211 */
[----:B------:R-:W-:Y:S02]  /*6710*/  IMAD R3, R18, UR4, R3 ;  /* 0x0000000412037c24 */ /* 0x000fe4000f8e0203 */
[----:B------:R-:W-:Y:S02]  /*6720*/  IMAD.MOV.U32 R2, RZ, RZ, 0x1 ;  /* 0x00000001ff027424 */ /* 0x000fe400078e00ff */
[----:B------:R-:W-:Y:S01]  /*6730*/  IMAD.MOV.U32 R9, RZ, RZ, R8 ;  /* 0x000000ffff097224 */ /* 0x000fe200078e0008 */
[----:B------:R-:W-:Y:S02]  /*6740*/  SEL R17, R3, R14, !P4 ;  /* 0x0000000e03117207 */ /* 0x000fe40006000000 */
[----:B------:R-:W-:-:S07]  /*6750*/  SEL R14, R14, R3, !P4 ;  /* 0x000000030e0e7207 */ /* 0x000fce0006000000 */
.L_x_115:
[----:B------:R-:W-:Y:S05]  /*6760*/  BSYNC B1 ;  /* 0x0000000000017941 */ /* 0x000fea0003800000 */
.L_x_114:
[----:B------:R-:W-:-:S13]  /*6770*/  LOP3.LUT P1, RZ, R2, 0xff, RZ, 0xc0, !PT ;  /* 0x000000ff02ff7812 */ /* 0x000fda000782c0ff */
[----:B------:R-:W-:Y:S05]  /*6780*/  @P1 BRA `(.L_x_118) ;  /* 0xfffffff400441947 */ /* 0x000fea000383ffff */
[----:B------:R-:W-:Y:S05]  /*6790*/  BSYNC B0 ;  /* 0x0000000000007941 */ /* 0x000fea0003800000 */
.L_x_106:
[----:B------:R-:W-:-:S03]  /*67a0*/  UMOV UR4, 0xffffffff ;  /* 0xffffffff00047882 */ /* 0x000fc60000000000 */
[----:B------:R-:W-:Y:S05]  /*67b0*/  BRA.DIV UR4, `(.L_x_119) ;  /* 0x0000000e04147947 */ /* 0x000fea000b800000 */
[----:B------:R-:W-:-:S13]  /*67c0*/  ELECT P0, URZ, PT ;  /* 0x00000000003f782f */ /* 0x000fda0003800000 */
.L_x_147:
[----:B------:R-:W-:Y:S04]  /*67d0*/  BSSY B0, `(.L_x_120) ;  /* 0x00000a9000007945 */ /* 0x000fe80003800000 */
[----:B------:R-:W-:Y:S05]  /*67e0*/  @!P0 BRA `(.L_x_121) ;  /* 0x00000008009c8947 */ /* 0x000fea0003800000 */
[----:B------:R-:W-:-:S04]  /*67f0*/  LOP3.LUT R4, R4, 0x2, RZ, 0xfc, !PT ;  /* 0x0000000204047812 */ /* 0x000fc800078efcff */
[----:B------:R-:W-:-:S13]  /*6800*/  ISETP.NE.AND P0, PT, R4, 0x3, PT ;  /* 0x000000030400780c */ /* 0x000fda0003f05270 */
[----:B------:R-:W-:Y:S05]  /*6810*/  @!P0 BRA `(.L_x_122) ;  /* 0x0000000000048947 */ /* 0x000fea0003800000 */
[----:B------:R-:W-:Y:S01]  /*6820*/  BPT.TRAP 0x1 ;  /* 0x000000040000795c */ /* 0x000fe20000300000 */
.L_x_122:
[----:B------:R-:W0:Y:S01]  /*6830*/  S2R R3, SR_CgaCtaId ;  /* 0x0000000000037919 */ /* 0x000e220000008800 */
[----:B------:R-:W-:Y:S02]  /*6840*/  MOV R0, 0x400 ;  /* 0x0000040000007802 */ /* 0x000fe40000000f00 */
[----:B------:R-:W-:Y:S02]  /*6850*/  SHF.L.U32 R2, R10, 0x1f, RZ ;  /* 0x0000001f0a027819 */ /* 0x000fe400000006ff */
[----:B0-----:R-:W-:-:S05]  /*6860*/  LEA R0, R3, R0, 0x18 ;  /* 0x0000000003007211 */ /* 0x001fca00078ec0ff */
[----:B------:R-:W-:-:S04]  /*6870*/  VIADD R0, R0, 0x90 ;  /* 0x0000009000007836 */ /* 0x000fc80000000000 */
[C---:B------:R-:W-:Y:S02]  /*6880*/  IMAD R5, R13.reuse, 0x8, R0 ;  /* 0x000000080d057824 */ /* 0x040fe400078e0200 */
[----:B------:R-:W-:Y:S02]  /*6890*/  VIADD R13, R13, 0x1 ;  /* 0x000000010d0d7836 */ /* 0x000fe40000000000 */
[----:B------:R-:W0:Y:S03]  /*68a0*/  SYNCS.PHASECHK.TRANS64.TRYWAIT P0, [R5+URZ], R2 ;  /* 0x00000002050075a7 */ /* 0x000e26000800017f */
[----:B------:R-:W-:-:S04]  /*68b0*/  ISETP.NE.AND P1, PT, R13, 0x12, PT ;  /* 0x000000120d00780c */ /* 0x000fc80003f25270 */
[----:B------:R-:W-:Y:S02]  /*68c0*/  SEL R3, RZ, 0x1, P1 ;  /* 0x00000001ff037807 */ /* 0x000fe40000800000 */
[----:B------:R-:W-:Y:S02]  /*68d0*/  SEL R13, R13, RZ, P1 ;  /* 0x000000ff0d0d7207 */ /* 0x000fe40000800000 */
[----:B------:R-:W-:-:S03]  /*68e0*/  LOP3.LUT R10, R10, R3, RZ, 0x3c, !PT ;  /* 0x000000030a0a7212 */ /* 0x000fc600078e3cff */
[----:B------:R-:W-:Y:S01]  /*68f0*/  IMAD R7, R13, 0x8, R0 ;  /* 0x000000080d077824 */ /* 0x000fe200078e0200 */
[----:B------:R-:W-:Y:S01]  /*6900*/  SHF.L.U32 R4, R10, 0x1f, RZ ;  /* 0x0000001f0a047819 */ /* 0x000fe200000006ff */
[----:B0-----:R-:W-:Y:S06]  /*6910*/  @!P0 BRA `(.L_x_123) ;  /* 0x0000000800e08947 */ /* 0x001fec0003800000 */
.L_x_148:
[----:B------:R-:W1:Y:S01]  /*6920*/  SYNCS.PHASECHK.TRANS64.TRYWAIT P0, [R7+URZ], R4 ;  /* 0x00000004070075a7 */ /* 0x000e62000800017f */
[----:B0-----:R-:W-:-:S05]  /*6930*/  VIADD R2, R13, 0x1 ;  /* 0x000000010d027836 */ /* 0x001fca0000000000 */
[----:B------:R-:W-:-:S04]  /*6940*/  ISETP.NE.AND P1, PT, R2, 0x12, PT ;  /* 0x000000120200780c */ /* 0x000fc80003f25270 */
[----:B------:R-:W-:Y:S02]  /*6950*/  SEL R3, RZ, 0x1, P1 ;  /* 0x00000001ff037807 */ /* 0x000fe40000800000 */
[----:B------:R-:W-:Y:S02]  /*6960*/  SEL R9, R2, RZ, P1 ;  /* 0x000000ff02097207 */ /* 0x000fe40000800000 */
[----:B------:R-:W-:-:S03]  /*6970*/  LOP3.LUT R10, R10, R3, RZ, 0x3c, !PT ;  /* 0x000000030a0a7212 */ /* 0x000fc600078e3cff */
[----:B------:R-:W-:Y:S01]  /*6980*/  IMAD R6, R9, 0x8, R0 ;  /* 0x0000000809067824 */ /* 0x000fe200078e0200 */
[----:B------:R-:W-:Y:S01]  /*6990*/  SHF.L.U32 R5, R10, 0x1f, RZ ;  /* 0x0000001f0a057819 */ /* 0x000fe200000006ff */
[----:B-1----:R-:W-:Y:S06]  /*69a0*/  @!P0 BRA `(.L_x_124) ;  /* 0x0000000800d08947 */ /* 0x002fec0003800000 */
.L_x_149:
[----:B------:R-:W1:Y:S01]  /*69b0*/  SYNCS.PHASECHK.TRANS64.TRYWAIT P0, [R6+URZ], R5 ;  /* 0x00000005060075a7 */ /* 0x000e62000800017f */
[----:B------:R-:W-:-:S05]  /*69c0*/  VIADD R2, R9, 0x1 ;  /* 0x0000000109027836 */ /* 0x000fca0000000000 */
[----:B------:R-:W-:-:S04]  /*69d0*/  ISETP.NE.AND P1, PT, R2, 0x12, PT ;  /* 0x000000120200780c */ /* 0x000fc80003f25270 */
[----:B------:R-:W-:Y:S02]  /*69e0*/  SEL R3, RZ, 0x1, P1 ;  /* 0x00000001ff037807 */ /* 0x000fe40000800000 */
[----:B0-----:R-:W-:Y:S02]  /*69f0*/  SEL R7, R2, RZ, P1 ;  /* 0x000000ff02077207 */ /* 0x001fe40000800000 */
[----:B------:R-:W-:-:S03]  /*6a00*/  LOP3.LUT R10, R10, R3, RZ, 0x3c, !PT ;  /* 0x000000030a0a7212 */ /* 0x000fc600078e3cff */
[----:B------:R-:W-:Y:S01]  /*6a10*/  IMAD R9, R7, 0x8, R0 ;  /* 0x0000000807097824 */ /* 0x000fe200078e0200 */
[----:B------:R-:W-:Y:S01]  /*6a20*/  SHF.L.U32 R4, R10, 0x1f, RZ ;  /* 0x0000001f0a047819 */ /* 0x000fe200000006ff */
[----:B-1----:R-:W-:Y:S06]  /*6a30*/  @!P0 BRA `(.L_x_125) ;  /* 0x0000000800c08947 */ /* 0x002fec0003800000 */
.L_x_150:
[----:B------:R-:W1:Y:S01]  /*6a40*/  SYNCS.PHASECHK.TRANS64.TRYWAIT P0, [R9+URZ], R4 ;  /* 0x00000004090075a7 */ /* 0x000e62000800017f */
[----:B------:R-:W-:-:S05]  /*6a50*/  VIADD R2, R7, 0x1 ;  /* 0x0000000107027836 */ /* 0x000fca0000000000 */
[----:B------:R-:W-:-:S04]  /*6a60*/  ISETP.NE.AND P1, PT, R2, 0x12, PT ;  /* 0x000000120200780c */ /* 0x000fc80003f25270 */
[----:B------:R-:W-:Y:S02]  /*6a70*/  SEL R3, RZ, 0x1, P1 ;  /* 0x00000001ff037807 */ /* 0x000fe40000800000 */
[----:B------:R-:W-:Y:S02]  /*6a80*/  SEL R7, R2, RZ, P1 ;  /* 0x000000ff02077207 */ /* 0x000fe40000800000 */
[----:B------:R-:W-:-:S03]  /*6a90*/  LOP3.LUT R10, R10, R3, RZ, 0x3c, !PT ;  /* 0x000000030a0a7212 */ /* 0x000fc600078e3cff */
[----:B0-----:R-:W-:Y:S01]  /*6aa0*/  IMAD R6, R7, 0x8, R0 ;  /* 0x0000000807067824 */ /* 0x001fe200078e0200 */
[----:B------:R-:W-:Y:S01]  /*6ab0*/  SHF.L.U32 R5, R10, 0x1f, RZ ;  /* 0x0000001f0a057819 */ /* 0x000fe200000006ff */
[----:B-1----:R-:W-:Y:S06]  /*6ac0*/  @!P0 BRA `(.L_x_126) ;  /* 0x0000000800b08947 */ /* 0x002fec0003800000 */
.L_x_151:
        /* <DEDUP_REMOVED lines=9> */
.L_x_152:
        /* <DEDUP_REMOVED lines=9> */
.L_x_153:
        /* <DEDUP_REMOVED lines=9> */
.L_x_154:
        /* <DEDUP_REMOVED lines=9> */
.L_x_155:
        /* <DEDUP_REMOVED lines=9> */
.L_x_156:
        /* <DEDUP_REMOVED lines=9> */
.L_x_157:
        /* <DEDUP_REMOVED lines=9> */
.L_x_158:
        /* <DEDUP_REMOVED lines=9> */
.L_x_159:
        /* <DEDUP_REMOVED lines=9> */
.L_x_160:
        /* <DEDUP_REMOVED lines=9> */
.L_x_161:
        /* <DEDUP_REMOVED lines=9> */
.L_x_162:
        /* <DEDUP_REMOVED lines=9> */
.L_x_163:
[----:B------:R-:W1:Y:S01]  /*7190*/  SYNCS.PHASECHK.TRANS64.TRYWAIT P0, [R6+URZ], R5 ;  /* 0x00000005060075a7 */ /* 0x000e62000800017f */
[----:B------:R-:W-:-:S05]  /*71a0*/  VIADD R2, R7, 0x1 ;  /* 0x0000000107027836 */ /* 0x000fca0000000000 */
[----:B------:R-:W-:-:S04]  /*71b0*/  ISETP.NE.AND P1, PT, R2, 0x12, PT ;  /* 0x000000120200780c */ /* 0x000fc80003f25270 */
[----:B0-----:R-:W-:Y:S02]  /*71c0*/  SEL R4, RZ, 0x1, P1 ;  /* 0x00000001ff047807 */ /* 0x001fe40000800000 */
[----:B------:R-:W-:Y:S02]  /*71d0*/  SEL R3, R2, RZ, P1 ;  /* 0x000000ff02037207 */ /* 0x000fe40000800000 */
[----:B------:R-:W-:Y:S01]  /*71e0*/  LOP3.LUT R4, R11, R4, RZ, 0x3c, !PT ;  /* 0x000000040b047212 */ /* 0x000fe200078e3cff */
[----:B-1----:R-:W-:Y:S06]  /*71f0*/  @!P0 BRA `(.L_x_139) ;  /* 0x0000000400e88947 */ /* 0x002fec0003800000 */
.L_x_164:
[----:B------:R-:W-:Y:S01]  /*7200*/  IMAD R3, R3, 0x8, R0 ;  /* 0x0000000803037824 */ /* 0x000fe200078e0200 */
[----:B------:R-:W-:-:S07]  /*7210*/  SHF.L.U32 R0, R4, 0x1f, RZ ;  /* 0x0000001f04007819 */ /* 0x000fce00000006ff */
.L_x_140:
[----:B-1----:R1:W2:Y:S02]  /*7220*/  SYNCS.PHASECHK.TRANS64.TRYWAIT P0, [R3+URZ], R0 ;  /* 0x00000000030075a7 */ /* 0x0022a4000800017f */
[----:B--2---:R-:W-:Y:S05]  /*7230*/  @!P0 NANOSLEEP.SYNCS 0x989680 ;  /* 0x009896800000895d */ /* 0x004fea0003900000 */
[----:B------:R-:W2:Y:S02]  /*7240*/  @!P0 SYNCS.PHASECHK.TRANS64 P0, [R3+URZ], R0 ;  /* 0x00000000030085a7 */ /* 0x000ea4000800007f */
[----:B--2---:R-:W-:Y:S05]  /*7250*/  @!P0 BRA `(.L_x_140) ;  /* 0xfffffffc00f08947 */ /* 0x004fea000383ffff */
.L_x_121:
[----:B------:R-:W-:Y:S05]  /*7260*/  BSYNC B0 ;  /* 0x0000000000007941 */ /* 0x000fea0003800000 */
.L_x_120:
[----:B------:R-:W-:Y:S05]  /*7270*/  EXIT ;  /* 0x000000000000794d */ /* 0x000fea0003800000 */
.L_x_18:
[----:B-1----:R-:W-:-:S04]  /*7280*/  IMAD.U32 R7, RZ, RZ, UR6 ;  /* 0x00000006ff077e24 */ /* 0x002fc8000f8e00ff */
[----:B------:R1:W3:Y:S03]  /*7290*/  SYNCS.PHASECHK.TRANS64.TRYWAIT P0, [R7+URZ], R6 ;  /* 0x00000006070075a7 */ /* 0x0002e6000800017f */
[----:B---3--:R-:W-:Y:S05]  /*72a0*/  @!P0 NANOSLEEP.SYNCS 0x989680 ;  /* 0x009896800000895d */ /* 0x008fea0003900000 */
[----:B------:R-:W3:Y:S02]  /*72b0*/  @!P0 SYNCS.PHASECHK.TRANS64 P0, [R7+URZ], R6 ;  /* 0x00000006070085a7 */ /* 0x000ee4000800007f */
[----:B---3--:R-:W-:Y:S05]  /*72c0*/  @!P0 BRA `(.L_x_18) ;  /* 0xfffffffc00ec8947 */ /* 0x008fea000383ffff */
[----:B------:R-:W-:Y:S05]  /*72d0*/  BRA `(.L_x_17) ;  /* 0xffffffa000a07947 */ /* 0x000fea000383ffff */
.L_x_24:
[----:B-1----:R-:W-:-:S04]  /*72e0*/  IMAD.U32 R8, RZ, RZ, UR12 ;  /* 0x0000000cff087e24 */ /* 0x002fc8000f8e00ff */
[----:B------:R1:W3:Y:S03]  /*72f0*/  SYNCS.PHASECHK.TRANS64.TRYWAIT P0, [R8+URZ], R7 ;  /* 0x00000007080075a7 */ /* 0x0002e6000800017f */
[----:B---3--:R-:W-:Y:S05]  /*7300*/  @!P0 NANOSLEEP.SYNCS 0x989680 ;  /* 0x009896800000895d */ /* 0x008fea0003900000 */
[----:B------:R-:W3:Y:S02]  /*7310*/  @!P0 SYNCS.PHASECHK.TRANS64 P0, [R8+URZ], R7 ;  /* 0x00000007080085a7 */ /* 0x000ee4000800007f */
[----:B---3--:R-:W-:Y:S05]  /*7320*/  @!P0 BRA `(.L_x_24) ;  /* 0xfffffffc00ec8947 */ /* 0x008fea000383ffff */
[----:B------:R-:W-:Y:S05]  /*7330*/  BRA `(.L_x_23) ;  /* 0xffffffa800247947 */ /* 0x000fea000383ffff */
.L_x_107:
[----:B------:R-:W-:Y:S01]  /*7340*/  BSSY B1, `(.L_x_141) ;  /* 0x0000006000017945 */ /* 0x000fe20003800000 */
[----:B------:R-:W-:-:S07]  /*7350*/  IMAD.MOV.U32 R2, RZ, RZ, -0x1 ;  /* 0xffffffffff027424 */ /* 0x000fce00078e00ff */
[----:B------:R-:W-:Y:S05]  /*7360*/  WARPSYNC.COLLECTIVE R2, `(.L_x_142) ;  /* 0x00000000020c7348 */ /* 0x000fea0003c00000 */
[----:B------:R-:W-:Y:S02]  /*7370*/  ELECT P1, UR62, PT ;  /* 0x00000000003e782f */ /* 0x000fe40003820000 */
[----:B------:R-:W-:Y:S01]  /*7380*/  MOV R2, UR62 ;  /* 0x0000003e00027c02 */ /* 0x000fe20008000f00 */
[----:B------:R-:W-:Y:S10]  /*7390*/  ENDCOLLECTIVE ;  /* 0x000000000000791b */ /* 0x000ff40003800000 */
.L_x_142:
[----:B------:R-:W-:Y:S05]  /*73a0*/  BSYNC B1 ;  /* 0x0000000000017941 */ /* 0x000fea0003800000 */
.L_x_141:
[----:B------:R-:W-:Y:S05]  /*73b0*/  BRA `(.L_x_143) ;  /* 0xffffffe800447947 */ /* 0x000fea000383ffff */
.L_x_110:
[----:B-1----:R1:W2:Y:S02]  /*73c0*/  SYNCS.PHASECHK.TRANS64.TRYWAIT P1, [R18+URZ+0x90], R7 ;  /* 0x00009007120075a7 */ /* 0x0022a4000802017f */
[----:B--2---:R-:W-:Y:S05]  /*73d0*/  @!P1 NANOSLEEP.SYNCS 0x989680 ;  /* 0x009896800000995d */ /* 0x004fea0003900000 */
[----:B------:R-:W2:Y:S02]  /*73e0*/  @!P1 SYNCS.PHASECHK.TRANS64 P1, [R18+URZ+0x90], R7 ;  /* 0x00009007120095a7 */ /* 0x000ea4000802007f */
[----:B--2---:R-:W-:Y:S05]  /*73f0*/  @!P1 BRA `(.L_x_110) ;  /* 0xfffffffc00f09947 */ /* 0x004fea000383ffff */
[----:B------:R-:W-:Y:S05]  /*7400*/  BRA `(.L_x_144) ;  /* 0xffffffe800787947 */ /* 0x000fea000383ffff */
.L_x_119:
[----:B------:R-:W-:Y:S01]  /*7410*/  BSSY B0, `(.L_x_145) ;  /* 0x0000006000007945 */ /* 0x000fe20003800000 */
[----:B------:R-:W-:-:S07]  /*7420*/  IMAD.MOV.U32 R2, RZ, RZ, -0x1 ;  /* 0xffffffffff027424 */ /* 0x000fce00078e00ff */
[----:B------:R-:W-:Y:S05]  /*7430*/  WARPSYNC.COLLECTIVE R2, `(.L_x_146) ;  /* 0x00000000020c7348 */ /* 0x000fea0003c00000 */
[----:B------:R-:W-:Y:S02]  /*7440*/  ELECT P1, UR62, PT ;  /* 0x00000000003e782f */ /* 0x000fe40003820000 */
[----:B------:R-:W-:Y:S01]  /*7450*/  MOV R2, UR62 ;  /* 0x0000003e00027c02 */ /* 0x000fe20008000f00 */
[----:B------:R-:W-:Y:S10]  /*7460*/  ENDCOLLECTIVE ;  /* 0x000000000000791b */ /* 0x000ff40003800000 */
.L_x_146:
[----:B------:R-:W-:Y:S05]  /*7470*/  BSYNC B0 ;  /* 0x0000000000007941 */ /* 0x000fea0003800000 */
.L_x_145:
[----:B------:R-:W-:Y:S01]  /*7480*/  PLOP3.LUT P0, PT, P1, PT, PT, 0x80, 0x0 ;  /* 0x000000000000781c */ /* 0x000fe20000f0f070 */
[----:B------:R-:W-:-:S12]  /*7490*/  BRA `(.L_x_147) ;  /* 0xfffffff000cc7947 */ /* 0x000fd8000383ffff */
.L_x_123:
[----:B0-----:R0:W1:Y:S02]  /*74a0*/  SYNCS.PHASECHK.TRANS64.TRYWAIT P0, [R5+URZ], R2 ;  /* 0x00000002050075a7 */ /* 0x001064000800017f */
[----:B-1----:R-:W-:Y:S05]  /*74b0*/  @!P0 NANOSLEEP.SYNCS 0x989680 ;  /* 0x009896800000895d */ /* 0x002fea0003900000 */
[----:B------:R-:W1:Y:S02]  /*74c0*/  @!P0 SYNCS.PHASECHK.TRANS64 P0, [R5+URZ], R2 ;  /* 0x00000002050085a7 */ /* 0x000e64000800007f */
[----:B-1----:R-:W-:Y:S05]  /*74d0*/  @!P0 BRA `(.L_x_123) ;  /* 0xfffffffc00f08947 */ /* 0x002fea000383ffff */
[----:B------:R-:W-:Y:S05]  /*74e0*/  BRA `(.L_x_148) ;  /* 0xfffffff4000c7947 */ /* 0x000fea000383ffff */
.L_x_124:
[----:B0-----:R0:W1:Y:S02]  /*74f0*/  SYNCS.PHASECHK.TRANS64.TRYWAIT P0, [R7+URZ], R4 ;  /* 0x00000004070075a7 */ /* 0x001064000800017f */
[----:B-1----:R-:W-:Y:S05]  /*7500*/  @!P0 NANOSLEEP.SYNCS 0x989680 ;  /* 0x009896800000895d */ /* 0x002fea0003900000 */
[----:B------:R-:W1:Y:S02]  /*7510*/  @!P0 SYNCS.PHASECHK.TRANS64 P0, [R7+URZ], R4 ;  /* 0x00000004070085a7 */ /* 0x000e64000800007f */
[----:B-1----:R-:W-:Y:S05]  /*7520*/  @!P0 BRA `(.L_x_124) ;  /* 0xfffffffc00f08947 */ /* 0x002fea000383ffff */
[----:B------:R-:W-:Y:S05]  /*7530*/  BRA `(.L_x_149) ;  /* 0xfffffff4001c7947 */ /* 0x000fea000383ffff */
.L_x_125:
[----:B0-----:R0:W1:Y:S02]  /*7540*/  SYNCS.PHASECHK.TRANS64.TRYWAIT P0, [R6+URZ], R5 ;  /* 0x00000005060075a7 */ /* 0x001064000800017f */
[----:B-1----:R-:W-:Y:S05]  /*7550*/  @!P0 NANOSLEEP.SYNCS 0x989680 ;  /* 0x009896800000895d */ /* 0x002fea0003900000 */
[----:B------:R-:W1:Y:S02]  /*7560*/  @!P0 SYNCS.PHASECHK.TRANS64 P0, [R6+URZ], R5 ;  /* 0x00000005060085a7 */ /* 0x000e64000800007f */
[----:B-1----:R-:W-:Y:S05]  /*7570*/  @!P0 BRA `(.L_x_125) ;  /* 0xfffffffc00f08947 */ /* 0x002fea000383ffff */
[----:B------:R-:W-:Y:S05]  /*7580*/  BRA `(.L_x_150) ;  /* 0xfffffff4002c7947 */ /* 0x000fea000383ffff */
.L_x_126:
[----:B0-----:R0:W1:Y:S02]  /*7590*/  SYNCS.PHASECHK.TRANS64.TRYWAIT P0, [R9+URZ], R4 ;  /* 0x00000004090075a7 */ /* 0x001064000800017f */
[----:B-1----:R-:W-:Y:S05]  /*75a0*/  @!P0 NANOSLEEP.SYNCS 0x989680 ;  /* 0x009896800000895d */ /* 0x002fea0003900000 */
[----:B------:R-:W1:Y:S02]  /*75b0*/  @!P0 SYNCS.PHASECHK.TRANS64 P0, [R9+URZ], R4 ;  /* 0x00000004090085a7 */ /* 0x000e64000800007f */
[----:B-1----:R-:W-:Y:S05]  /*75c0*/  @!P0 BRA `(.L_x_126) ;  /* 0xfffffffc00f08947 */ /* 0x002fea000383ffff */
[----:B------:R-:W-:Y:S05]  /*75d0*/  BRA `(.L_x_151) ;  /* 0xfffffff4003c7947 */ /* 0x000fea000383ffff */
.L_x_127:
[----:B0-----:R0:W1:Y:S02]  /*75e0*/  SYNCS.PHASECHK.TRANS64.TRYWAIT P0, [R6+URZ], R5 ;  /* 0x00000005060075a7 */ /* 0x001064000800017f */
[----:B-1----:R-:W-:Y:S05]  /*75f0*/  @!P0 NANOSLEEP.SYNCS 0x989680 ;  /* 0x009896800000895d */ /* 0x002fea0003900000 */
[----:B------:R-:W1:Y:S02]  /*7600*/  @!P0 SYNCS.PHASECHK.TRANS64 P0, [R6+URZ], R5 ;  /* 0x00000005060085a7 */ /* 0x000e64000800007f */
[----:B-1----:R-:W-:Y:S05]  /*7610*/  @!P0 BRA `(.L_x_127) ;  /* 0xfffffffc00f08947 */ /* 0x002fea000383ffff */
[----:B------:R-:W-:Y:S05]  /*7620*/  BRA `(.L_x_152) ;  /* 0xfffffff4004c7947 */ /* 0x000fea000383ffff */
.L_x_128:
[----:B0-----:R0:W1:Y:S02]  /*7630*/  SYNCS.PHASECHK.TRANS64.TRYWAIT P0, [R9+URZ], R4 ;  /* 0x00000004090075a7 */ /* 0x001064000800017f */
[----:B-1----:R-:W-:Y:S05]  /*7640*/  @!P0 NANOSLEEP.SYNCS 0x989680 ;  /* 0x009896800000895d */ /* 0x002fea0003900000 */
[----:B------:R-:W1:Y:S02]  /*7650*/  @!P0 SYNCS.PHASECHK.TRANS64 P0, [R9+URZ], R4 ;  /* 0x00000004090085a7 */ /* 0x000e64000800007f */
[----:B-1----:R-:W-:Y:S05]  /*7660*/  @!P0 BRA `(.L_x_128) ;  /* 0xfffffffc00f08947 */ /* 0x002fea000383ffff */
[----:B------:R-:W-:Y:S05]  /*7670*/  BRA `(.L_x_153) ;  /* 0xfffffff4005c7947 */ /* 0x000fea000383ffff */
.L_x_129:
[----:B0-----:R0:W1:Y:S02]  /*7680*/  SYNCS.PHASECHK.TRANS64.TRYWAIT P0, [R6+URZ], R5 ;  /* 0x00000005060075a7 */ /* 0x001064000800017f */
[----:B-1----:R-:W-:Y:S05]  /*7690*/  @!P0 NANOSLEEP.SYNCS 0x989680 ;  /* 0x009896800000895d */ /* 0x002fea0003900000 */
[----:B------:R-:W1:Y:S02]  /*76a0*/  @!P0 SYNCS.PHASECHK.TRANS64 P0, [R6+URZ], R5 ;  /* 0x00000005060085a7 */ /* 0x000e64000800007f */
[----:B-1----:R-:W-:Y:S05]  /*76b0*/  @!P0 BRA `(.L_x_129) ;  /* 0xfffffffc00f08947 */ /* 0x002fea000383ffff */
[----:B------:R-:W-:Y:S05]  /*76c0*/  BRA `(.L_x_154) ;  /* 0xfffffff4006c7947 */ /* 0x000fea000383ffff */
.L_x_130:
[----:B0-----:R0:W1:Y:S02]  /*76d0*/  SYNCS.PHASECHK.TRANS64.TRYWAIT P0, [R9+URZ], R4 ;  /* 0x00000004090075a7 */ /* 0x001064000800017f */
[----:B-1----:R-:W-:Y:S05]  /*76e0*/  @!P0 NANOSLEEP.SYNCS 0x989680 ;  /* 0x009896800000895d */ /* 0x002fea0003900000 */
[----:B------:R-:W1:Y:S02]  /*76f0*/  @!P0 SYNCS.PHASECHK.TRANS64 P0, [R9+URZ], R4 ;  /* 0x00000004090085a7 */ /* 0x000e64000800007f */
[----:B-1----:R-:W-:Y:S05]  /*7700*/  @!P0 BRA `(.L_x_130) ;  /* 0xfffffffc00f08947 */ /* 0x002fea000383ffff */
[----:B------:R-:W-:Y:S05]  /*7710*/  BRA `(.L_x_155) ;  /* 0xfffffff4007c7947 */ /* 0x000fea000383ffff */
.L_x_131:
[----:B0-----:R0:W1:Y:S02]  /*7720*/  SYNCS.PHASECHK.TRANS64.TRYWAIT P0, [R6+URZ], R5 ;  /* 0x00000005060075a7 */ /* 0x001064000800017f */
[----:B-1----:R-:W-:Y:S05]  /*7730*/  @!P0 NANOSLEEP.SYNCS 0x989680 ;  /* 0x009896800000895d */ /* 0x002fea0003900000 */
[----:B------:R-:W1:Y:S02]  /*7740*/  @!P0 SYNCS.PHASECHK.TRANS64 P0, [R6+URZ], R5 ;  /* 0x00000005060085a7 */ /* 0x000e64000800007f */
[----:B-1----:R-:W-:Y:S05]  /*7750*/  @!P0 BRA `(.L_x_131) ;  /* 0xfffffffc00f08947 */ /* 0x002fea000383ffff */
[----:B------:R-:W-:Y:S05]  /*7760*/  BRA `(.L_x_156) ;  /* 0xfffffff4008c7947 */ /* 0x000fea000383ffff */
.L_x_132:
[----:B0-----:R0:W1:Y:S02]  /*7770*/  SYNCS.PHASECHK.TRANS64.TRYWAIT P0, [R9+URZ], R4 ;  /* 0x00000004090075a7 */ /* 0x001064000800017f */
[----:B-1----:R-:W-:Y:S05]  /*7780*/  @!P0 NANOSLEEP.SYNCS 0x989680 ;  /* 0x009896800000895d */ /* 0x002fea0003900000 */
[----:B------:R-:W1:Y:S02]  /*7790*/  @!P0 SYNCS.PHASECHK.TRANS64 P0, [R9+URZ], R4 ;  /* 0x00000004090085a7 */ /* 0x000e64000800007f */
[----:B-1----:R-:W-:Y:S05]  /*77a0*/  @!P0 BRA `(.L_x_132) ;  /* 0xfffffffc00f08947 */ /* 0x002fea000383ffff */
[----:B------:R-:W-:Y:S05]  /*77b0*/  BRA `(.L_x_157) ;  /* 0xfffffff4009c7947 */ /* 0x000fea000383ffff */
.L_x_133:
[----:B0-----:R0:W1:Y:S02]  /*77c0*/  SYNCS.PHASECHK.TRANS64.TRYWAIT P0, [R6+URZ], R5 ;  /* 0x00000005060075a7 */ /* 0x001064000800017f */
[----:B-1----:R-:W-:Y:S05]  /*77d0*/  @!P0 NANOSLEEP.SYNCS 0x989680 ;  /* 0x009896800000895d */ /* 0x002fea0003900000 */
[----:B------:R-:W1:Y:S02]  /*77e0*/  @!P0 SYNCS.PHASECHK.TRANS64 P0, [R6+URZ], R5 ;  /* 0x00000005060085a7 */ /* 0x000e64000800007f */
[----:B-1----:R-:W-:Y:S05]  /*77f0*/  @!P0 BRA `(.L_x_133) ;  /* 0xfffffffc00f08947 */ /* 0x002fea000383ffff */
[----:B------:R-:W-:Y:S05]  /*7800*/  BRA `(.L_x_158) ;  /* 0xfffffff400ac7947 */ /* 0x000fea000383ffff */
.L_x_134:
[----:B0-----:R0:W1:Y:S02]  /*7810*/  SYNCS.PHASECHK.TRANS64.TRYWAIT P0, [R9+URZ], R4 ;  /* 0x00000004090075a7 */ /* 0x001064000800017f */
[----:B-1----:R-:W-:Y:S05]  /*7820*/  @!P0 NANOSLEEP.SYNCS 0x989680 ;  /* 0x009896800000895d */ /* 0x002fea0003900000 */
[----:B------:R-:W1:Y:S02]  /*7830*/  @!P0 SYNCS.PHASECHK.TRANS64 P0, [R9+URZ], R4 ;  /* 0x00000004090085a7 */ /* 0x000e64000800007f */
[----:B-1----:R-:W-:Y:S05]  /*7840*/  @!P0 BRA `(.L_x_134) ;  /* 0xfffffffc00f08947 */ /* 0x002fea000383ffff */
[----:B------:R-:W-:Y:S05]  /*7850*/  BRA `(.L_x_159) ;  /* 0xfffffff400bc7947 */ /* 0x000fea000383ffff */
.L_x_135:
[----:B0-----:R0:W1:Y:S02]  /*7860*/  SYNCS.PHASECHK.TRANS64.TRYWAIT P0, [R6+URZ], R5 ;  /* 0x00000005060075a7 */ /* 0x001064000800017f */
[----:B-1----:R-:W-:Y:S05]  /*7870*/  @!P0 NANOSLEEP.SYNCS 0x989680 ;  /* 0x009896800000895d */ /* 0x002fea0003900000 */
[----:B------:R-:W1:Y:S02]  /*7880*/  @!P0 SYNCS.PHASECHK.TRANS64 P0, [R6+URZ], R5 ;  /* 0x00000005060085a7 */ /* 0x000e64000800007f */
[----:B-1----:R-:W-:Y:S05]  /*7890*/  @!P0 BRA `(.L_x_135) ;  /* 0xfffffffc00f08947 */ /* 0x002fea000383ffff */
[----:B------:R-:W-:Y:S05]  /*78a0*/  BRA `(.L_x_160) ;  /* 0xfffffff400cc7947 */ /* 0x000fea000383ffff */
.L_x_136:
[----:B0-----:R0:W1:Y:S02]  /*78b0*/  SYNCS.PHASECHK.TRANS64.TRYWAIT P0, [R9+URZ], R4 ;  /* 0x00000004090075a7 */ /* 0x001064000800017f */
[----:B-1----:R-:W-:Y:S05]  /*78c0*/  @!P0 NANOSLEEP.SYNCS 0x989680 ;  /* 0x009896800000895d */ /* 0x002fea0003900000 */
[----:B------:R-:W1:Y:S02]  /*78d0*/  @!P0 SYNCS.PHASECHK.TRANS64 P0, [R9+URZ], R4 ;  /* 0x00000004090085a7 */ /* 0x000e64000800007f */
[----:B-1----:R-:W-:Y:S05]  /*78e0*/  @!P0 BRA `(.L_x_136) ;  /* 0xfffffffc00f08947 */ /* 0x002fea000383ffff */
[----:B------:R-:W-:Y:S05]  /*78f0*/  BRA `(.L_x_161) ;  /* 0xfffffff400dc7947 */ /* 0x000fea000383ffff */
.L_x_137:
[----:B0-----:R0:W1:Y:S02]  /*7900*/  SYNCS.PHASECHK.TRANS64.TRYWAIT P0, [R6+URZ], R5 ;  /* 0x00000005060075a7 */ /* 0x001064000800017f */
[----:B-1----:R-:W-:Y:S05]  /*7910*/  @!P0 NANOSLEEP.SYNCS 0x989680 ;  /* 0x009896800000895d */ /* 0x002fea0003900000 */
[----:B------:R-:W1:Y:S02]  /*7920*/  @!P0 SYNCS.PHASECHK.TRANS64 P0, [R6+URZ], R5 ;  /* 0x00000005060085a7 */ /* 0x000e64000800007f */
[----:B-1----:R-:W-:Y:S05]  /*7930*/  @!P0 BRA `(.L_x_137) ;  /* 0xfffffffc00f08947 */ /* 0x002fea000383ffff */
[----:B------:R-:W-:Y:S05]  /*7940*/  BRA `(.L_x_162) ;  /* 0xfffffff400ec7947 */ /* 0x000fea000383ffff */
.L_x_138:
[----:B0-----:R0:W1:Y:S02]  /*7950*/  SYNCS.PHASECHK.TRANS64.TRYWAIT P0, [R9+URZ], R4 ;  /* 0x00000004090075a7 */ /* 0x001064000800017f */
[----:B-1----:R-:W-:Y:S05]  /*7960*/  @!P0 NANOSLEEP.SYNCS 0x989680 ;  /* 0x009896800000895d */ /* 0x002fea0003900000 */
[----:B------:R-:W1:Y:S02]  /*7970*/  @!P0 SYNCS.PHASECHK.TRANS64 P0, [R9+URZ], R4 ;  /* 0x00000004090085a7 */ /* 0x000e64000800007f */
[----:B-1----:R-:W-:Y:S05]  /*7980*/  @!P0 BRA `(.L_x_138) ;  /* 0xfffffffc00f08947 */ /* 0x002fea000383ffff */
[----:B------:R-:W-:Y:S05]  /*7990*/  BRA `(.L_x_163) ;  /* 0xfffffff400fc7947 */ /* 0x000fea000383ffff */
.L_x_139:
[----:B0-----:R0:W1:Y:S02]  /*79a0*/  SYNCS.PHASECHK.TRANS64.TRYWAIT P0, [R6+URZ], R5 ;  /* 0x00000005060075a7 */ /* 0x001064000800017f */
[----:B-1----:R-:W-:Y:S05]  /*79b0*/  @!P0 NANOSLEEP.SYNCS 0x989680 ;  /* 0x009896800000895d */ /* 0x002fea0003900000 */
[----:B------:R-:W1:Y:S02]  /*79c0*/  @!P0 SYNCS.PHASECHK.TRANS64 P0, [R6+URZ], R5 ;  /* 0x00000005060085a7 */ /* 0x000e64000800007f */
[----:B-1----:R-:W-:Y:S05]  /*79d0*/  @!P0 BRA `(.L_x_139) ;  /* 0xfffffffc00f08947 */ /* 0x002fea000383ffff */
[----:B------:R-:W-:Y:S05]  /*79e0*/  BRA `(.L_x_164) ;  /* 0xfffffff800047947 */ /* 0x000fea000383ffff */
.L_x_165:
[----:B------:R-:W-:-:S00]  /*79f0*/  BRA `(.L_x_165) ;  /* 0xfffffffc00fc7947 */ /* 0x000fc0000383ffff */
[----:B------:R-:W-:-:S00]  /*7a00*/  NOP ;  /* 0x0000000000007918 */ /* 0x000fc00000000000 */
[----:B------:R-:W-:-:S00]  /*7a10*/  NOP ;  /* 0x0000000000007918 */ /* 0x000fc00000000000 */
[----:B------:R-:W-:-:S00]  /*7a20*/  NOP ;  /* 0x0000000000007918 */ /* 0x000fc00000000000 */
[----:B------:R-:W-:-:S00]  /*7a30*/  NOP ;  /* 0x0000000000007918 */ /* 0x000fc00000000000 */
[----:B------:R-:W-:-:S00]  /*7a40*/  NOP ;  /* 0x0000000000007918 */ /* 0x000fc00000000000 */
[----:B------:R-:W-:-:S00]  /*7a50*/  NOP ;  /* 0x0000000000007918 */ /* 0x000fc00000000000 */
[----:B------:R-:W-:-:S00]  /*7a60*/  NOP ;  /* 0x0000000000007918 */ /* 0x000fc00000000000 */
[----:B------:R-:W-:-:S00]  /*7a70*/  NOP ;  /* 0x0000000000007918 */ /* 0x000fc00000000000 */
.L_x_166:


//--------------------- .nv.shared._ZN7cutlass13device_kernelINS_4gemm6kernel13GemmUniversalIN4cute5tupleIJiiiiEEENS1_10collective13CollectiveMmaINS1_37MainloopSm90TmaGmmaWarpSpecializedFP8ILi18ENS5_IJNS4_1CILi1EEESB_SB_EEENS1_35KernelTmaWarpSpecializedCooperativeEEENS5_IJNSA_ILi128EEENSA_ILi64EEESG_EEENS_12float_e4m3_tENS5_IJlSB_lEEESI_SJ_NS4_8TiledMMAINS4_8MMA_AtomIJNS4_4SM904GMMA30MMA_64x64x32_F32E4M3E4M3_SS_TNILNSN_7ScaleInE1ELSP_1EEEEEENS4_6LayoutINS5_IJNSA_ILi2EEESB_SB_EEENS5_IJSB_NSA_ILi0EEESV_EEEEENS5_IJNS4_10UnderscoreESY_SY_EEEEENS4_13SM90_TMA_LOADENS4_14ComposedLayoutINS4_7SwizzleILi2ELi4ELi3EEENS4_18smem_ptr_flag_bitsILi8EEENSS_INS5_IJNSA_ILi8EEESG_EEENS5_IJSG_SB_EEEEEEEvNS4_8identityES11_S1B_vS1C_EENS_8epilogue10collective6detail29Sm90TmaWarpSpecializedAdapterINS1F_15DefaultEpilogueISI_SJ_SJ_NS1E_6thread17LinearCombinationISI_Li1EffLNS1J_9ScaleType4KindE0ELNS_15FloatRoundStyleE2ESI_EENS1_15EpilogueDefaultEEEEEvvEEEEvNT_6ParamsE --------------------------
	.section	.nv.shared._ZN7cutlass13device_kernelINS_4gemm6kernel13GemmUniversalIN4cute5tupleIJiiiiEEENS1_10collective13CollectiveMmaINS1_37MainloopSm90TmaGmmaWarpSpecializedFP8ILi18ENS5_IJNS4_1CILi1EEESB_SB_EEENS1_35KernelTmaWarpSpecializedCooperativeEEENS5_IJNSA_ILi128EEENSA_ILi64EEESG_EEENS_12float_e4m3_tENS5_IJlSB_lEEESI_SJ_NS4_8TiledMMAINS4_8MMA_AtomIJNS4_4SM904GMMA30MMA_64x64x32_F32E4M3E4M3_SS_TNILNSN_7ScaleInE1ELSP_1EEEEEENS4_6LayoutINS5_IJNSA_ILi2EEESB_SB_EEENS5_IJSB_NSA_ILi0EEESV_EEEEENS5_IJNS4_10UnderscoreESY_SY_EEEEENS4_13SM90_TMA_LOADENS4_14ComposedLayoutINS4_7SwizzleILi2ELi4ELi3EEENS4_18smem_ptr_flag_bitsILi8EEENSS_INS5_IJNSA_ILi8EEESG_EEENS5_IJSG_SB_EEEEEEEvNS4_8identityES11_S1B_vS1C_EENS_8epilogue10collective6detail29Sm90TmaWarpSpecializedAdapterINS1F_15DefaultEpilogueISI_SJ_SJ_NS1E_6thread17LinearCombinationISI_Li1EffLNS1J_9ScaleType4KindE0ELNS_15FloatRoundStyleE2ESI_EENS1_15EpilogueDefaultEEEEEvvEEEEvNT_6ParamsE,"aw",@nobits
	.sectionflags	@""
	.align	16
	.zero		1024


//--------------------- .nv.shared.reserved.0     --------------------------
	.section	.nv.shared.reserved.0,"aw",@nobits
	.weak		__nv_reservedSMEM_offset_0_alias
	.size		__nv_reservedSMEM_offset_0_alias, 0, 0
	.other		__nv_reservedSMEM_offset_0_alias,@"STO_CUDA_RESERVED_SHARED STV_DEFAULT"
__nv_reservedSMEM_offset_0_alias:
	.zero		0


//--------------------- .nv.global                --------------------------
	.section	.nv.global,"aw",@nobits
.nv.global:
	.type		_ZN40_INTERNAL_6fd0e56d_4_k_cu_cf3e9432_124684cute1_E,@object
	.size		_ZN40_INTERNAL_6fd0e56d_4_k_cu_cf3e9432_124684cute1_E,(_ZN40_INTERNAL_6fd0e56d_4_k_cu_cf3e9432_124684cuda3std3__45__cpo6cbeginE - _ZN40_INTERNAL_6fd0e56d_4_k_cu_cf3e9432_124684cute1_E)
_ZN40_INTERNAL_6fd0e56d_4_k_cu_cf3e9432_124684cute1_E:
	.zero		1
	.type		_ZN40_INTERNAL_6fd0e56d_4_k_cu_cf3e9432_124684cuda3std3__45__cpo6cbeginE,@object
	.size		_ZN40_INTERNAL_6fd0e56d_4_k_cu_cf3e9432_124684cuda3std3__45__cpo6cbeginE,(_ZN40_INTERNAL_6fd0e56d_4_k_cu_cf3e9432_124684cuda3std3__48in_placeE - _ZN40_INTERNAL_6fd0e56d_4_k_cu_cf3e9432_124684cuda3std3__45__cpo6cbeginE)
_ZN40_INTERNAL_6fd0e56d_4_k_cu_cf3e9432_124684cuda3std3__45__cpo6cbeginE:
	.zero		1
	.type		_ZN40_INTERNAL_6fd0e56d_4_k_cu_cf3e9432_124684cuda3std3__48in_placeE,@object
	.size		_ZN40_INTERNAL_6fd0e56d_4_k_cu_cf3e9432_124684cuda3std3__48in_placeE,(_ZN40_INTERNAL_6fd0e56d_4_k_cu_cf3e9432_124684cuda3std6ranges3__45__cpo9iter_moveE - _ZN40_INTERNAL_6fd0e56d_4_k_cu_cf3e9432_124684cuda3std3__48in_placeE)
_ZN40_INTERNAL_6fd0e56d_4_k_cu_cf3e9432_124684cuda3std3__48in_placeE:
	.zero		1
	.type		_ZN40_INTERNAL_6fd0e56d_4_k_cu_cf3e9432_124684cuda3std6ranges3__45__cpo9iter_moveE,@object
	.size		_ZN40_INTERNAL_6fd0e56d_4_k_cu_cf3e9432_124684cuda3std6ranges3__45__cpo9iter_moveE,(_ZN40_INTERNAL_6fd0e56d_4_k_cu_cf3e9432_124684cuda3std3__45__cpo5beginE - _ZN40_INTERNAL_6fd0e56d_4_k_cu_cf3e9432_124684cuda3std6ranges3__45__cpo9iter_moveE)
_ZN40_INTERNAL_6fd0e56d_4_k_cu_cf3e9432_124684cuda3std6ranges3__45__cpo9iter_moveE:
	.zero		1
	.type		_ZN40_INTERNAL_6fd0e56d_4_k_cu_cf3e9432_124684cuda3std3__45__cpo5beginE,@object
	.size		_ZN40_INTERNAL_6fd0e56d_4_k_cu_cf3e9432_124684cuda3std3__45__cpo5beginE,(_ZN40_INTERNAL_6fd0e56d_4_k_cu_cf3e9432_124684cuda3std3__442_GLOBAL__N__6fd0e56d_4_k_cu_cf3e9432_124686ignoreE - _ZN40_INTERNAL_6fd0e56d_4_k_cu_cf3e9432_124684cuda3std3__45__cpo5beginE)
_ZN40_INTERNAL_6fd0e56d_4_k_cu_cf3e9432_124684cuda3std3__45__cpo5beginE:
	.zero		1
	.type		_ZN40_INTERNAL_6fd0e56d_4_k_cu_cf3e9432_124684cuda3std3__442_GLOBAL__N__6fd0e56d_4_k_cu_cf3e9432_124686ignoreE,@object
	.size		_ZN40_INTERNAL_6fd0e56d_4_k_cu_cf3e9432_124684cuda3std3__442_GLOBAL__N__6fd0e56d_4_k_cu_cf3e9432_124686ignoreE,(_ZN40_INTERNAL_6fd0e56d_4_k_cu_cf3e9432_124684cute7productE - _ZN40_INTERNAL_6fd0e56d_4_k_cu_cf3e9432_124684cuda3std3__442_GLOBAL__N__6fd0e56d_4_k_cu_cf3e9432_124686ignoreE)
_ZN40_INTERNAL_6fd0e56d_4_k_cu_cf3e9432_124684cuda3std3__442_GLOBAL__N__6fd0e56d_4_k_cu_cf3e9432_124686ignoreE:
	.zero		1
	.type		_ZN40_INTERNAL_6fd0e56d_4_k_cu_cf3e9432_124684cute7productE,@object
	.size		_ZN40_INTERNAL_6fd0e56d_4_k_cu_cf3e9432_124684cute7productE,(_ZN40_INTERNAL_6fd0e56d_4_k_cu_cf3e9432_124684cuda3std3__45__cpo3endE - _ZN40_INTERNAL_6fd0e56d_4_k_cu_cf3e9432_124684cute7productE)
_ZN40_INTERNAL_6fd0e56d_4_k_cu_cf3e9432_124684cute7productE:
	.zero		1
	.type		_ZN40_INTERNAL_6fd0e56d_4_k_cu_cf3e9432_124684cuda3std3__45__cpo3endE,@object
	.size		_ZN40_INTERNAL_6fd0e56d_4_k_cu_cf3e9432_124684cuda3std3__45__cpo3endE,(_ZN40_INTERNAL_6fd0e56d_4_k_cu_cf3e9432_124684cuda3std3__419piecewise_constructE - _ZN40_INTERNAL_6fd0e56d_4_k_cu_cf3e9432_124684cuda3std3__45__cpo3endE)
_ZN40_INTERNAL_6fd0e56d_4_k_cu_cf3e9432_124684cuda3std3__45__cpo3endE:
	.zero		1
	.type		_ZN40_INTERNAL_6fd0e56d_4_k_cu_cf3e9432_124684cuda3std3__419piecewise_constructE,@object
	.size		_ZN40_INTERNAL_6fd0e56d_4_k_cu_cf3e9432_124684cuda3std3__419piecewise_constructE,(_ZN40_INTERNAL_6fd0e56d_4_k_cu_cf3e9432_124684cuda3std3__45__cpo4cendE - _ZN40_INTERNAL_6fd0e56d_4_k_cu_cf3e9432_124684cuda3std3__419piecewise_constructE)
_ZN40_INTERNAL_6fd0e56d_4_k_cu_cf3e9432_124684cuda3std3__419piecewise_constructE:
	.zero		1
	.type		_ZN40_INTERNAL_6fd0e56d_4_k_cu_cf3e9432_124684cuda3std3__45__cpo4cendE,@object
	.size		_ZN40_INTERNAL_6fd0e56d_4_k_cu_cf3e9432_124684cuda3std3__45__cpo4cendE,(_ZN40_INTERNAL_6fd0e56d_4_k_cu_cf3e9432_124684cuda3std6ranges3__45__cpo4swapE - _ZN40_INTERNAL_6fd0e56d_4_k_cu_cf3e9432_124684cuda3std3__45__cpo4cendE)
_ZN40_INTERNAL_6fd0e56d_4_k_cu_cf3e9432_124684cuda3std3__45__cpo4cendE:
	.zero		1
	.type		_ZN40_INTERNAL_6fd0e56d_4_k_cu_cf3e9432_124684cuda3std6ranges3__45__cpo4swapE,@object
	.size		_ZN40_INTERNAL_6fd0e56d_4_k_cu_cf3e9432_124684cuda3std6ranges3__45__cpo4swapE,(.L_7 - _ZN40_INTERNAL_6fd0e56d_4_k_cu_cf3e9432_124684cuda3std6ranges3__45__cpo4swapE)
_ZN40_INTERNAL_6fd0e56d_4_k_cu_cf3e9432_124684cuda3std6ranges3__45__cpo4swapE:
	.zero		1
.L_7:


//--------------------- .nv.constant0._ZN7cutlass13device_kernelINS_4gemm6kernel13GemmUniversalIN4cute5tupleIJiiiiEEENS1_10collective13CollectiveMmaINS1_37MainloopSm90TmaGmmaWarpSpecializedFP8ILi18ENS5_IJNS4_1CILi1EEESB_SB_EEENS1_35KernelTmaWarpSpecializedCooperativeEEENS5_IJNSA_ILi128EEENSA_ILi64EEESG_EEENS_12float_e4m3_tENS5_IJlSB_lEEESI_SJ_NS4_8TiledMMAINS4_8MMA_AtomIJNS4_4SM904GMMA30MMA_64x64x32_F32E4M3E4M3_SS_TNILNSN_7ScaleInE1ELSP_1EEEEEENS4_6LayoutINS5_IJNSA_ILi2EEESB_SB_EEENS5_IJSB_NSA_ILi0EEESV_EEEEENS5_IJNS4_10UnderscoreESY_SY_EEEEENS4_13SM90_TMA_LOADENS4_14ComposedLayoutINS4_7SwizzleILi2ELi4ELi3EEENS4_18smem_ptr_flag_bitsILi8EEENSS_INS5_IJNSA_ILi8EEESG_EEENS5_IJSG_SB_EEEEEEEvNS4_8identityES11_S1B_vS1C_EENS_8epilogue10collective6detail29Sm90TmaWarpSpecializedAdapterINS1F_15DefaultEpilogueISI_SJ_SJ_NS1E_6thread17LinearCombinationISI_Li1EffLNS1J_9ScaleType4KindE0ELNS_15FloatRoundStyleE2ESI_EENS1_15EpilogueDefaultEEEEEvvEEEEvNT_6ParamsE --------------------------
	.section	.nv.constant0._ZN7cutlass13device_kernelINS_4gemm6kernel13GemmUniversalIN4cute5tupleIJiiiiEEENS1_10collective13CollectiveMmaINS1_37MainloopSm90TmaGmmaWarpSpecializedFP8ILi18ENS5_IJNS4_1CILi1EEESB_SB_EEENS1_35KernelTmaWarpSpecializedCooperativeEEENS5_IJNSA_ILi128EEENSA_ILi64EEESG_EEENS_12float_e4m3_tENS5_IJlSB_lEEESI_SJ_NS4_8TiledMMAINS4_8MMA_AtomIJNS4_4SM904GMMA30MMA_64x64x32_F32E4M3E4M3_SS_TNILNSN_7ScaleInE1ELSP_1EEEEEENS4_6LayoutINS5_IJNSA_ILi2EEESB_SB_EEENS5_IJSB_NSA_ILi0EEESV_EEEEENS5_IJNS4_10UnderscoreESY_SY_EEEEENS4_13SM90_TMA_LOADENS4_14ComposedLayoutINS4_7SwizzleILi2ELi4ELi3EEENS4_18smem_ptr_flag_bitsILi8EEENSS_INS5_IJNSA_ILi8EEESG_EEENS5_IJSG_SB_EEEEEEEvNS4_8identityES11_S1B_vS1C_EENS_8epilogue10collective6detail29Sm90TmaWarpSpecializedAdapterINS1F_15DefaultEpilogueISI_SJ_SJ_NS1E_6thread17LinearCombinationISI_Li1EffLNS1J_9ScaleType4KindE0ELNS_15FloatRoundStyleE2ESI_EENS1_15EpilogueDefaultEEEEEvvEEEEvNT_6ParamsE,"a",@progbits
	.sectionflags	@""
	.align	4
.nv.constant0._ZN7cutlass13device_kernelINS_4gemm6kernel13GemmUniversalIN4cute5tupleIJiiiiEEENS1_10collective13CollectiveMmaINS1_37MainloopSm90TmaGmmaWarpSpecializedFP8ILi18ENS5_IJNS4_1CILi1EEESB_SB_EEENS1_35KernelTmaWarpSpecializedCooperativeEEENS5_IJNSA_ILi128EEENSA_ILi64EEESG_EEENS_12float_e4m3_tENS5_IJlSB_lEEESI_SJ_NS4_8TiledMMAINS4_8MMA_AtomIJNS4_4SM904GMMA30MMA_64x64x32_F32E4M3E4M3_SS_TNILNSN_7ScaleInE1ELSP_1EEEEEENS4_6LayoutINS5_IJNSA_ILi2EEESB_SB_EEENS5_IJSB_NSA_ILi0EEESV_EEEEENS5_IJNS4_10UnderscoreESY_SY_EEEEENS4_13SM90_TMA_LOADENS4_14ComposedLayoutINS4_7SwizzleILi2ELi4ELi3EEENS4_18smem_ptr_flag_bitsILi8EEENSS_INS5_IJNSA_ILi8EEESG_EEENS5_IJSG_SB_EEEEEEEvNS4_8identityES11_S1B_vS1C_EENS_8epilogue10collective6detail29Sm90TmaWarpSpecializedAdapterINS1F_15DefaultEpilogueISI_SJ_SJ_NS1E_6thread17LinearCombinationISI_Li1EffLNS1J_9ScaleType4KindE0ELNS_15FloatRoundStyleE2ESI_EENS1_15EpilogueDefaultEEEEEvvEEEEvNT_6ParamsE:
	.zero		1664


//--------------------- SYMBOLS --------------------------

	.type		.nv.reservedSmem.offset0,@object
	.size		.nv.reservedSmem.offset0,0x4
